//
// Generated by NVIDIA NVVM Compiler
//
// Compiler Build ID: CL-36424714
// Cuda compilation tools, release 13.0, V13.0.88
// Based on NVVM 20.0.0
//

.version 9.0
.target sm_100
.address_size 64

	// .globl	_Z15plavchan_kernelP7Array2DS0_P7Array1DPfS0_iS0_S0_S0_
.extern .func  (.param .b32 func_retval0) vprintf
(
	.param .b64 vprintf_param_0,
	.param .b64 vprintf_param_1
)
;
.global .align 1 .b8 $str$3[32] = {69, 114, 114, 111, 114, 58, 32, 77, 111, 100, 117, 108, 117, 115, 32, 99, 97, 110, 110, 111, 116, 32, 98, 101, 32, 122, 101, 114, 111, 46, 10};

.visible .entry _Z15plavchan_kernelP7Array2DS0_P7Array1DPfS0_iS0_S0_S0_(
	.param .u64 .ptr .align 1 _Z15plavchan_kernelP7Array2DS0_P7Array1DPfS0_iS0_S0_S0__param_0,
	.param .u64 .ptr .align 1 _Z15plavchan_kernelP7Array2DS0_P7Array1DPfS0_iS0_S0_S0__param_1,
	.param .u64 .ptr .align 1 _Z15plavchan_kernelP7Array2DS0_P7Array1DPfS0_iS0_S0_S0__param_2,
	.param .u64 .ptr .align 1 _Z15plavchan_kernelP7Array2DS0_P7Array1DPfS0_iS0_S0_S0__param_3,
	.param .u64 .ptr .align 1 _Z15plavchan_kernelP7Array2DS0_P7Array1DPfS0_iS0_S0_S0__param_4,
	.param .u32 _Z15plavchan_kernelP7Array2DS0_P7Array1DPfS0_iS0_S0_S0__param_5,
	.param .u64 .ptr .align 1 _Z15plavchan_kernelP7Array2DS0_P7Array1DPfS0_iS0_S0_S0__param_6,
	.param .u64 .ptr .align 1 _Z15plavchan_kernelP7Array2DS0_P7Array1DPfS0_iS0_S0_S0__param_7,
	.param .u64 .ptr .align 1 _Z15plavchan_kernelP7Array2DS0_P7Array1DPfS0_iS0_S0_S0__param_8
)
{
	.reg .pred 	%p<299>;
	.reg .b32 	%r<103>;
	.reg .b32 	%f<879>;
	.reg .b64 	%rd<744>;

	ld.param.u64 	%rd138, [_Z15plavchan_kernelP7Array2DS0_P7Array1DPfS0_iS0_S0_S0__param_0];
	ld.param.u64 	%rd139, [_Z15plavchan_kernelP7Array2DS0_P7Array1DPfS0_iS0_S0_S0__param_1];
	ld.param.u64 	%rd140, [_Z15plavchan_kernelP7Array2DS0_P7Array1DPfS0_iS0_S0_S0__param_2];
	ld.param.u64 	%rd141, [_Z15plavchan_kernelP7Array2DS0_P7Array1DPfS0_iS0_S0_S0__param_3];
	ld.param.u64 	%rd134, [_Z15plavchan_kernelP7Array2DS0_P7Array1DPfS0_iS0_S0_S0__param_4];
	ld.param.u32 	%r45, [_Z15plavchan_kernelP7Array2DS0_P7Array1DPfS0_iS0_S0_S0__param_5];
	ld.param.u64 	%rd135, [_Z15plavchan_kernelP7Array2DS0_P7Array1DPfS0_iS0_S0_S0__param_6];
	cvta.to.global.u64 	%rd1, %rd139;
	cvta.to.global.u64 	%rd2, %rd141;
	cvta.to.global.u64 	%rd3, %rd138;
	cvta.to.global.u64 	%rd4, %rd140;
	ld.global.u64 	%rd5, [%rd4+8];
	mov.u32 	%r1, %ntid.x;
	mov.u32 	%r46, %nctaid.x;
	mul.lo.s32 	%r47, %r1, %r46;
	cvt.u64.u32 	%rd6, %r47;
	and.b64  	%rd142, %rd5, -4294967296;
	setp.ne.s64 	%p1, %rd142, 0;
	@%p1 bra 	$L__BB0_2;
	cvt.u32.u64 	%r48, %rd6;
	cvt.u32.u64 	%r49, %rd5;
	div.u32 	%r50, %r49, %r48;
	cvt.u64.u32 	%rd688, %r50;
	bra.uni 	$L__BB0_3;
$L__BB0_2:
	div.u64 	%rd688, %rd5, %rd6;
$L__BB0_3:
	cvt.u32.u64 	%r51, %rd688;
	max.u32 	%r52, %r51, 1;
	mov.u32 	%r53, %ctaid.x;
	mov.u32 	%r54, %tid.x;
	mad.lo.s32 	%r2, %r53, %r1, %r54;
	mul.lo.s32 	%r55, %r52, %r2;
	add.s32 	%r56, %r55, %r52;
	cvt.s64.s32 	%rd143, %r56;
	min.u64 	%rd10, %rd5, %rd143;
	cvt.s64.s32 	%rd689, %r55;
	setp.le.u64 	%p2, %rd5, %rd689;
	@%p2 bra 	$L__BB0_199;
	cvt.u32.u64 	%r57, %rd689;
	cvt.u32.u64 	%r58, %rd10;
	ld.global.u64 	%rd144, [%rd3+16];
	mul.wide.s32 	%rd145, %r45, 8;
	add.s64 	%rd146, %rd144, %rd145;
	ld.u64 	%rd12, [%rd146];
	shl.b64 	%rd13, %rd10, 32;
	setp.ge.u32 	%p3, %r57, %r58;
	@%p3 bra 	$L__BB0_199;
	add.s64 	%rd14, %rd12, -1;
	and.b64  	%rd15, %rd12, 7;
	add.s64 	%rd16, %rd15, -1;
	and.b64  	%rd17, %rd12, 3;
	and.b64  	%rd18, %rd12, 15;
	add.s64 	%rd19, %rd18, -1;
	and.b64  	%rd20, %rd12, -16;
	cvta.to.global.u64 	%rd21, %rd135;
	cvta.to.global.u64 	%rd22, %rd134;
	shr.s64 	%rd23, %rd13, 32;
	mov.f32 	%f838, 0fBF800000;
	cvt.u32.u64 	%r79, %rd12;
	add.s32 	%r80, %r79, -1;
$L__BB0_6:
	ld.param.u64 	%rd687, [_Z15plavchan_kernelP7Array2DS0_P7Array1DPfS0_iS0_S0_S0__param_8];
	ld.param.u64 	%rd686, [_Z15plavchan_kernelP7Array2DS0_P7Array1DPfS0_iS0_S0_S0__param_7];
	setp.eq.s64 	%p4, %rd12, 0;
	ld.global.u64 	%rd147, [%rd4];
	shl.b64 	%rd148, %rd689, 2;
	add.s64 	%rd149, %rd147, %rd148;
	ld.f32 	%f2, [%rd149];
	ld.global.u64 	%rd150, [%rd21];
	mul.wide.s32 	%rd151, %r2, 8;
	add.s64 	%rd152, %rd150, %rd151;
	ld.u64 	%rd25, [%rd152];
	cvta.to.global.u64 	%rd153, %rd686;
	ld.global.u64 	%rd154, [%rd153];
	add.s64 	%rd155, %rd154, %rd151;
	ld.u64 	%rd26, [%rd155];
	cvta.to.global.u64 	%rd156, %rd687;
	ld.global.u64 	%rd157, [%rd156];
	add.s64 	%rd158, %rd157, %rd151;
	ld.u64 	%rd27, [%rd158];
	@%p4 bra 	$L__BB0_18;
	setp.lt.u64 	%p5, %rd14, 7;
	mov.b64 	%rd695, 0;
	@%p5 bra 	$L__BB0_10;
	and.b64  	%rd692, %rd12, -8;
	mov.b64 	%rd693, 0;
	mov.u64 	%rd690, %rd26;
	mov.u64 	%rd691, %rd25;
$L__BB0_9:
	.pragma "nounroll";
	and.b64  	%rd695, %rd12, -8;
	ld.global.u64 	%rd161, [%rd3];
	mul.wide.s32 	%rd162, %r45, 8;
	add.s64 	%rd163, %rd161, %rd162;
	ld.u64 	%rd164, [%rd163];
	add.s64 	%rd165, %rd164, %rd693;
	ld.f32 	%f154, [%rd165];
	st.f32 	[%rd691], %f154;
	ld.global.u64 	%rd166, [%rd1];
	add.s64 	%rd167, %rd166, %rd162;
	ld.u64 	%rd168, [%rd167];
	add.s64 	%rd169, %rd168, %rd693;
	ld.f32 	%f155, [%rd169];
	st.f32 	[%rd690], %f155;
	ld.global.u64 	%rd170, [%rd3];
	add.s64 	%rd171, %rd170, %rd162;
	ld.u64 	%rd172, [%rd171];
	add.s64 	%rd173, %rd172, %rd693;
	ld.f32 	%f156, [%rd173+4];
	st.f32 	[%rd691+4], %f156;
	ld.global.u64 	%rd174, [%rd1];
	add.s64 	%rd175, %rd174, %rd162;
	ld.u64 	%rd176, [%rd175];
	add.s64 	%rd177, %rd176, %rd693;
	ld.f32 	%f157, [%rd177+4];
	st.f32 	[%rd690+4], %f157;
	ld.global.u64 	%rd178, [%rd3];
	add.s64 	%rd179, %rd178, %rd162;
	ld.u64 	%rd180, [%rd179];
	add.s64 	%rd181, %rd180, %rd693;
	ld.f32 	%f158, [%rd181+8];
	st.f32 	[%rd691+8], %f158;
	ld.global.u64 	%rd182, [%rd1];
	add.s64 	%rd183, %rd182, %rd162;
	ld.u64 	%rd184, [%rd183];
	add.s64 	%rd185, %rd184, %rd693;
	ld.f32 	%f159, [%rd185+8];
	st.f32 	[%rd690+8], %f159;
	ld.global.u64 	%rd186, [%rd3];
	add.s64 	%rd187, %rd186, %rd162;
	ld.u64 	%rd188, [%rd187];
	add.s64 	%rd189, %rd188, %rd693;
	ld.f32 	%f160, [%rd189+12];
	st.f32 	[%rd691+12], %f160;
	ld.global.u64 	%rd190, [%rd1];
	add.s64 	%rd191, %rd190, %rd162;
	ld.u64 	%rd192, [%rd191];
	add.s64 	%rd193, %rd192, %rd693;
	ld.f32 	%f161, [%rd193+12];
	st.f32 	[%rd690+12], %f161;
	ld.global.u64 	%rd194, [%rd3];
	add.s64 	%rd195, %rd194, %rd162;
	ld.u64 	%rd196, [%rd195];
	add.s64 	%rd197, %rd196, %rd693;
	ld.f32 	%f162, [%rd197+16];
	st.f32 	[%rd691+16], %f162;
	ld.global.u64 	%rd198, [%rd1];
	add.s64 	%rd199, %rd198, %rd162;
	ld.u64 	%rd200, [%rd199];
	add.s64 	%rd201, %rd200, %rd693;
	ld.f32 	%f163, [%rd201+16];
	st.f32 	[%rd690+16], %f163;
	ld.global.u64 	%rd202, [%rd3];
	add.s64 	%rd203, %rd202, %rd162;
	ld.u64 	%rd204, [%rd203];
	add.s64 	%rd205, %rd204, %rd693;
	ld.f32 	%f164, [%rd205+20];
	st.f32 	[%rd691+20], %f164;
	ld.global.u64 	%rd206, [%rd1];
	add.s64 	%rd207, %rd206, %rd162;
	ld.u64 	%rd208, [%rd207];
	add.s64 	%rd209, %rd208, %rd693;
	ld.f32 	%f165, [%rd209+20];
	st.f32 	[%rd690+20], %f165;
	ld.global.u64 	%rd210, [%rd3];
	add.s64 	%rd211, %rd210, %rd162;
	ld.u64 	%rd212, [%rd211];
	add.s64 	%rd213, %rd212, %rd693;
	ld.f32 	%f166, [%rd213+24];
	st.f32 	[%rd691+24], %f166;
	ld.global.u64 	%rd214, [%rd1];
	add.s64 	%rd215, %rd214, %rd162;
	ld.u64 	%rd216, [%rd215];
	add.s64 	%rd217, %rd216, %rd693;
	ld.f32 	%f167, [%rd217+24];
	st.f32 	[%rd690+24], %f167;
	ld.global.u64 	%rd218, [%rd3];
	add.s64 	%rd219, %rd218, %rd162;
	ld.u64 	%rd220, [%rd219];
	add.s64 	%rd221, %rd220, %rd693;
	ld.f32 	%f168, [%rd221+28];
	st.f32 	[%rd691+28], %f168;
	ld.global.u64 	%rd222, [%rd1];
	add.s64 	%rd223, %rd222, %rd162;
	ld.u64 	%rd224, [%rd223];
	add.s64 	%rd225, %rd224, %rd693;
	ld.f32 	%f169, [%rd225+28];
	st.f32 	[%rd690+28], %f169;
	add.s64 	%rd693, %rd693, 32;
	add.s64 	%rd692, %rd692, -8;
	add.s64 	%rd691, %rd691, 32;
	add.s64 	%rd690, %rd690, 32;
	setp.ne.s64 	%p6, %rd692, 0;
	@%p6 bra 	$L__BB0_9;
$L__BB0_10:
	setp.eq.s64 	%p7, %rd15, 0;
	@%p7 bra 	$L__BB0_18;
	setp.lt.u64 	%p8, %rd16, 3;
	@%p8 bra 	$L__BB0_13;
	ld.global.u64 	%rd226, [%rd3];
	mul.wide.s32 	%rd227, %r45, 8;
	add.s64 	%rd228, %rd226, %rd227;
	ld.u64 	%rd229, [%rd228];
	shl.b64 	%rd230, %rd695, 2;
	add.s64 	%rd231, %rd229, %rd230;
	ld.f32 	%f170, [%rd231];
	add.s64 	%rd232, %rd25, %rd230;
	st.f32 	[%rd232], %f170;
	ld.global.u64 	%rd233, [%rd1];
	add.s64 	%rd234, %rd233, %rd227;
	ld.u64 	%rd235, [%rd234];
	add.s64 	%rd236, %rd235, %rd230;
	ld.f32 	%f171, [%rd236];
	add.s64 	%rd237, %rd26, %rd230;
	st.f32 	[%rd237], %f171;
	ld.global.u64 	%rd238, [%rd3];
	add.s64 	%rd239, %rd238, %rd227;
	ld.u64 	%rd240, [%rd239];
	add.s64 	%rd241, %rd240, %rd230;
	ld.f32 	%f172, [%rd241+4];
	st.f32 	[%rd232+4], %f172;
	ld.global.u64 	%rd242, [%rd1];
	add.s64 	%rd243, %rd242, %rd227;
	ld.u64 	%rd244, [%rd243];
	add.s64 	%rd245, %rd244, %rd230;
	ld.f32 	%f173, [%rd245+4];
	st.f32 	[%rd237+4], %f173;
	ld.global.u64 	%rd246, [%rd3];
	add.s64 	%rd247, %rd246, %rd227;
	ld.u64 	%rd248, [%rd247];
	add.s64 	%rd249, %rd248, %rd230;
	ld.f32 	%f174, [%rd249+8];
	st.f32 	[%rd232+8], %f174;
	ld.global.u64 	%rd250, [%rd1];
	add.s64 	%rd251, %rd250, %rd227;
	ld.u64 	%rd252, [%rd251];
	add.s64 	%rd253, %rd252, %rd230;
	ld.f32 	%f175, [%rd253+8];
	st.f32 	[%rd237+8], %f175;
	ld.global.u64 	%rd254, [%rd3];
	add.s64 	%rd255, %rd254, %rd227;
	ld.u64 	%rd256, [%rd255];
	add.s64 	%rd257, %rd256, %rd230;
	ld.f32 	%f176, [%rd257+12];
	st.f32 	[%rd232+12], %f176;
	ld.global.u64 	%rd258, [%rd1];
	add.s64 	%rd259, %rd258, %rd227;
	ld.u64 	%rd260, [%rd259];
	add.s64 	%rd261, %rd260, %rd230;
	ld.f32 	%f177, [%rd261+12];
	st.f32 	[%rd237+12], %f177;
	add.s64 	%rd695, %rd695, 4;
$L__BB0_13:
	setp.eq.s64 	%p9, %rd17, 0;
	@%p9 bra 	$L__BB0_18;
	setp.eq.s64 	%p10, %rd17, 1;
	@%p10 bra 	$L__BB0_16;
	ld.global.u64 	%rd262, [%rd3];
	mul.wide.s32 	%rd263, %r45, 8;
	add.s64 	%rd264, %rd262, %rd263;
	ld.u64 	%rd265, [%rd264];
	shl.b64 	%rd266, %rd695, 2;
	add.s64 	%rd267, %rd265, %rd266;
	ld.f32 	%f178, [%rd267];
	add.s64 	%rd268, %rd25, %rd266;
	st.f32 	[%rd268], %f178;
	ld.global.u64 	%rd269, [%rd1];
	add.s64 	%rd270, %rd269, %rd263;
	ld.u64 	%rd271, [%rd270];
	add.s64 	%rd272, %rd271, %rd266;
	ld.f32 	%f179, [%rd272];
	add.s64 	%rd273, %rd26, %rd266;
	st.f32 	[%rd273], %f179;
	ld.global.u64 	%rd274, [%rd3];
	add.s64 	%rd275, %rd274, %rd263;
	ld.u64 	%rd276, [%rd275];
	add.s64 	%rd277, %rd276, %rd266;
	ld.f32 	%f180, [%rd277+4];
	st.f32 	[%rd268+4], %f180;
	ld.global.u64 	%rd278, [%rd1];
	add.s64 	%rd279, %rd278, %rd263;
	ld.u64 	%rd280, [%rd279];
	add.s64 	%rd281, %rd280, %rd266;
	ld.f32 	%f181, [%rd281+4];
	st.f32 	[%rd273+4], %f181;
	add.s64 	%rd695, %rd695, 2;
$L__BB0_16:
	and.b64  	%rd282, %rd12, 1;
	setp.eq.b64 	%p11, %rd282, 1;
	not.pred 	%p12, %p11;
	@%p12 bra 	$L__BB0_18;
	ld.global.u64 	%rd283, [%rd3];
	mul.wide.s32 	%rd284, %r45, 8;
	add.s64 	%rd285, %rd283, %rd284;
	ld.u64 	%rd286, [%rd285];
	shl.b64 	%rd287, %rd695, 2;
	add.s64 	%rd288, %rd286, %rd287;
	ld.f32 	%f182, [%rd288];
	add.s64 	%rd289, %rd25, %rd287;
	st.f32 	[%rd289], %f182;
	ld.global.u64 	%rd290, [%rd1];
	add.s64 	%rd291, %rd290, %rd284;
	ld.u64 	%rd292, [%rd291];
	add.s64 	%rd293, %rd292, %rd287;
	ld.f32 	%f183, [%rd293];
	add.s64 	%rd294, %rd26, %rd287;
	st.f32 	[%rd294], %f183;
$L__BB0_18:
	setp.neu.f32 	%p13, %f838, 0fBF800000;
	shl.b64 	%rd295, %rd12, 2;
	add.s64 	%rd43, %rd26, %rd295;
	@%p13 bra 	$L__BB0_73;
	ld.global.f32 	%f3, [%rd2];
	mov.f32 	%f816, 0fFF7FFFFF;
	@%p4 bra 	$L__BB0_34;
	setp.lt.u64 	%p15, %rd14, 15;
	mov.f32 	%f816, 0fFF7FFFFF;
	mov.b64 	%rd698, 0;
	@%p15 bra 	$L__BB0_23;
	mov.f32 	%f816, 0fFF7FFFFF;
	mov.b64 	%rd700, 0;
$L__BB0_22:
	.pragma "nounroll";
	shl.b64 	%rd298, %rd700, 2;
	add.s64 	%rd299, %rd26, %rd298;
	ld.f32 	%f188, [%rd299];
	setp.gt.f32 	%p16, %f188, %f816;
	selp.f32 	%f189, %f188, %f816, %p16;
	ld.f32 	%f190, [%rd299+4];
	setp.gt.f32 	%p17, %f190, %f189;
	selp.f32 	%f191, %f190, %f189, %p17;
	ld.f32 	%f192, [%rd299+8];
	setp.gt.f32 	%p18, %f192, %f191;
	selp.f32 	%f193, %f192, %f191, %p18;
	ld.f32 	%f194, [%rd299+12];
	setp.gt.f32 	%p19, %f194, %f193;
	selp.f32 	%f195, %f194, %f193, %p19;
	ld.f32 	%f196, [%rd299+16];
	setp.gt.f32 	%p20, %f196, %f195;
	selp.f32 	%f197, %f196, %f195, %p20;
	ld.f32 	%f198, [%rd299+20];
	setp.gt.f32 	%p21, %f198, %f197;
	selp.f32 	%f199, %f198, %f197, %p21;
	ld.f32 	%f200, [%rd299+24];
	setp.gt.f32 	%p22, %f200, %f199;
	selp.f32 	%f201, %f200, %f199, %p22;
	ld.f32 	%f202, [%rd299+28];
	setp.gt.f32 	%p23, %f202, %f201;
	selp.f32 	%f203, %f202, %f201, %p23;
	ld.f32 	%f204, [%rd299+32];
	setp.gt.f32 	%p24, %f204, %f203;
	selp.f32 	%f205, %f204, %f203, %p24;
	ld.f32 	%f206, [%rd299+36];
	setp.gt.f32 	%p25, %f206, %f205;
	selp.f32 	%f207, %f206, %f205, %p25;
	ld.f32 	%f208, [%rd299+40];
	setp.gt.f32 	%p26, %f208, %f207;
	selp.f32 	%f209, %f208, %f207, %p26;
	ld.f32 	%f210, [%rd299+44];
	setp.gt.f32 	%p27, %f210, %f209;
	selp.f32 	%f211, %f210, %f209, %p27;
	ld.f32 	%f212, [%rd299+48];
	setp.gt.f32 	%p28, %f212, %f211;
	selp.f32 	%f213, %f212, %f211, %p28;
	ld.f32 	%f214, [%rd299+52];
	setp.gt.f32 	%p29, %f214, %f213;
	selp.f32 	%f215, %f214, %f213, %p29;
	ld.f32 	%f216, [%rd299+56];
	setp.gt.f32 	%p30, %f216, %f215;
	selp.f32 	%f217, %f216, %f215, %p30;
	ld.f32 	%f218, [%rd299+60];
	setp.gt.f32 	%p31, %f218, %f217;
	selp.f32 	%f816, %f218, %f217, %p31;
	add.s64 	%rd700, %rd700, 16;
	setp.eq.s64 	%p32, %rd700, %rd20;
	mov.u64 	%rd698, %rd20;
	@%p32 bra 	$L__BB0_23;
	bra.uni 	$L__BB0_22;
$L__BB0_23:
	setp.eq.s64 	%p33, %rd18, 0;
	@%p33 bra 	$L__BB0_34;
	setp.lt.u64 	%p34, %rd19, 7;
	@%p34 bra 	$L__BB0_26;
	shl.b64 	%rd300, %rd698, 2;
	add.s64 	%rd301, %rd26, %rd300;
	ld.f32 	%f220, [%rd301];
	setp.gt.f32 	%p35, %f220, %f816;
	selp.f32 	%f221, %f220, %f816, %p35;
	add.s64 	%rd302, %rd300, 4;
	and.b64  	%rd303, %rd302, 17179869180;
	add.s64 	%rd304, %rd26, %rd303;
	ld.f32 	%f222, [%rd304];
	setp.gt.f32 	%p36, %f222, %f221;
	selp.f32 	%f223, %f222, %f221, %p36;
	add.s64 	%rd305, %rd300, 8;
	and.b64  	%rd306, %rd305, 17179869180;
	add.s64 	%rd307, %rd26, %rd306;
	ld.f32 	%f224, [%rd307];
	setp.gt.f32 	%p37, %f224, %f223;
	selp.f32 	%f225, %f224, %f223, %p37;
	add.s64 	%rd308, %rd300, 12;
	and.b64  	%rd309, %rd308, 17179869180;
	add.s64 	%rd310, %rd26, %rd309;
	ld.f32 	%f226, [%rd310];
	setp.gt.f32 	%p38, %f226, %f225;
	selp.f32 	%f227, %f226, %f225, %p38;
	add.s64 	%rd311, %rd300, 16;
	and.b64  	%rd312, %rd311, 17179869180;
	add.s64 	%rd313, %rd26, %rd312;
	ld.f32 	%f228, [%rd313];
	setp.gt.f32 	%p39, %f228, %f227;
	selp.f32 	%f229, %f228, %f227, %p39;
	add.s64 	%rd314, %rd300, 20;
	and.b64  	%rd315, %rd314, 17179869180;
	add.s64 	%rd316, %rd26, %rd315;
	ld.f32 	%f230, [%rd316];
	setp.gt.f32 	%p40, %f230, %f229;
	selp.f32 	%f231, %f230, %f229, %p40;
	add.s64 	%rd317, %rd300, 24;
	and.b64  	%rd318, %rd317, 17179869180;
	add.s64 	%rd319, %rd26, %rd318;
	ld.f32 	%f232, [%rd319];
	setp.gt.f32 	%p41, %f232, %f231;
	selp.f32 	%f233, %f232, %f231, %p41;
	add.s64 	%rd320, %rd300, 28;
	and.b64  	%rd321, %rd320, 17179869180;
	add.s64 	%rd322, %rd26, %rd321;
	ld.f32 	%f234, [%rd322];
	setp.gt.f32 	%p42, %f234, %f233;
	selp.f32 	%f816, %f234, %f233, %p42;
	add.s64 	%rd323, %rd698, 8;
	and.b64  	%rd698, %rd323, 4294967295;
$L__BB0_26:
	setp.eq.s64 	%p43, %rd15, 0;
	@%p43 bra 	$L__BB0_34;
	setp.lt.u64 	%p44, %rd16, 3;
	@%p44 bra 	$L__BB0_29;
	shl.b64 	%rd324, %rd698, 2;
	add.s64 	%rd325, %rd26, %rd324;
	ld.f32 	%f236, [%rd325];
	setp.gt.f32 	%p45, %f236, %f816;
	selp.f32 	%f237, %f236, %f816, %p45;
	add.s64 	%rd326, %rd324, 4;
	and.b64  	%rd327, %rd326, 17179869180;
	add.s64 	%rd328, %rd26, %rd327;
	ld.f32 	%f238, [%rd328];
	setp.gt.f32 	%p46, %f238, %f237;
	selp.f32 	%f239, %f238, %f237, %p46;
	add.s64 	%rd329, %rd324, 8;
	and.b64  	%rd330, %rd329, 17179869180;
	add.s64 	%rd331, %rd26, %rd330;
	ld.f32 	%f240, [%rd331];
	setp.gt.f32 	%p47, %f240, %f239;
	selp.f32 	%f241, %f240, %f239, %p47;
	add.s64 	%rd332, %rd324, 12;
	and.b64  	%rd333, %rd332, 17179869180;
	add.s64 	%rd334, %rd26, %rd333;
	ld.f32 	%f242, [%rd334];
	setp.gt.f32 	%p48, %f242, %f241;
	selp.f32 	%f816, %f242, %f241, %p48;
	add.s64 	%rd335, %rd698, 4;
	and.b64  	%rd698, %rd335, 4294967295;
$L__BB0_29:
	setp.eq.s64 	%p49, %rd17, 0;
	@%p49 bra 	$L__BB0_34;
	setp.eq.s64 	%p50, %rd17, 1;
	shl.b64 	%rd336, %rd698, 2;
	add.s64 	%rd337, %rd26, %rd336;
	ld.f32 	%f243, [%rd337];
	setp.gt.f32 	%p51, %f243, %f816;
	selp.f32 	%f816, %f243, %f816, %p51;
	@%p50 bra 	$L__BB0_34;
	setp.eq.s64 	%p52, %rd17, 2;
	add.s64 	%rd339, %rd336, 4;
	and.b64  	%rd340, %rd339, 17179869180;
	add.s64 	%rd341, %rd26, %rd340;
	ld.f32 	%f244, [%rd341];
	setp.gt.f32 	%p53, %f244, %f816;
	selp.f32 	%f816, %f244, %f816, %p53;
	@%p52 bra 	$L__BB0_34;
	add.s64 	%rd343, %rd336, 8;
	and.b64  	%rd344, %rd343, 17179869180;
	add.s64 	%rd345, %rd26, %rd344;
	ld.f32 	%f14, [%rd345];
	setp.leu.f32 	%p54, %f14, %f816;
	@%p54 bra 	$L__BB0_34;
	mov.f32 	%f816, %f14;
$L__BB0_34:
	mov.f32 	%f825, 0f7F7FFFFF;
	@%p4 bra 	$L__BB0_49;
	setp.lt.u64 	%p56, %rd14, 15;
	mov.f32 	%f825, 0f7F7FFFFF;
	mov.b64 	%rd703, 0;
	@%p56 bra 	$L__BB0_38;
	mov.f32 	%f825, 0f7F7FFFFF;
	mov.b64 	%rd701, 0;
$L__BB0_37:
	.pragma "nounroll";
	shl.b64 	%rd348, %rd701, 2;
	add.s64 	%rd349, %rd26, %rd348;
	ld.f32 	%f249, [%rd349];
	setp.lt.f32 	%p57, %f249, %f825;
	selp.f32 	%f250, %f249, %f825, %p57;
	ld.f32 	%f251, [%rd349+4];
	setp.lt.f32 	%p58, %f251, %f250;
	selp.f32 	%f252, %f251, %f250, %p58;
	ld.f32 	%f253, [%rd349+8];
	setp.lt.f32 	%p59, %f253, %f252;
	selp.f32 	%f254, %f253, %f252, %p59;
	ld.f32 	%f255, [%rd349+12];
	setp.lt.f32 	%p60, %f255, %f254;
	selp.f32 	%f256, %f255, %f254, %p60;
	ld.f32 	%f257, [%rd349+16];
	setp.lt.f32 	%p61, %f257, %f256;
	selp.f32 	%f258, %f257, %f256, %p61;
	ld.f32 	%f259, [%rd349+20];
	setp.lt.f32 	%p62, %f259, %f258;
	selp.f32 	%f260, %f259, %f258, %p62;
	ld.f32 	%f261, [%rd349+24];
	setp.lt.f32 	%p63, %f261, %f260;
	selp.f32 	%f262, %f261, %f260, %p63;
	ld.f32 	%f263, [%rd349+28];
	setp.lt.f32 	%p64, %f263, %f262;
	selp.f32 	%f264, %f263, %f262, %p64;
	ld.f32 	%f265, [%rd349+32];
	setp.lt.f32 	%p65, %f265, %f264;
	selp.f32 	%f266, %f265, %f264, %p65;
	ld.f32 	%f267, [%rd349+36];
	setp.lt.f32 	%p66, %f267, %f266;
	selp.f32 	%f268, %f267, %f266, %p66;
	ld.f32 	%f269, [%rd349+40];
	setp.lt.f32 	%p67, %f269, %f268;
	selp.f32 	%f270, %f269, %f268, %p67;
	ld.f32 	%f271, [%rd349+44];
	setp.lt.f32 	%p68, %f271, %f270;
	selp.f32 	%f272, %f271, %f270, %p68;
	ld.f32 	%f273, [%rd349+48];
	setp.lt.f32 	%p69, %f273, %f272;
	selp.f32 	%f274, %f273, %f272, %p69;
	ld.f32 	%f275, [%rd349+52];
	setp.lt.f32 	%p70, %f275, %f274;
	selp.f32 	%f276, %f275, %f274, %p70;
	ld.f32 	%f277, [%rd349+56];
	setp.lt.f32 	%p71, %f277, %f276;
	selp.f32 	%f278, %f277, %f276, %p71;
	ld.f32 	%f279, [%rd349+60];
	setp.lt.f32 	%p72, %f279, %f278;
	selp.f32 	%f825, %f279, %f278, %p72;
	add.s64 	%rd701, %rd701, 16;
	setp.ne.s64 	%p73, %rd701, %rd20;
	mov.u64 	%rd703, %rd20;
	@%p73 bra 	$L__BB0_37;
$L__BB0_38:
	setp.eq.s64 	%p74, %rd18, 0;
	@%p74 bra 	$L__BB0_49;
	setp.lt.u64 	%p75, %rd19, 7;
	@%p75 bra 	$L__BB0_41;
	shl.b64 	%rd350, %rd703, 2;
	add.s64 	%rd351, %rd26, %rd350;
	ld.f32 	%f281, [%rd351];
	setp.lt.f32 	%p76, %f281, %f825;
	selp.f32 	%f282, %f281, %f825, %p76;
	add.s64 	%rd352, %rd350, 4;
	and.b64  	%rd353, %rd352, 17179869180;
	add.s64 	%rd354, %rd26, %rd353;
	ld.f32 	%f283, [%rd354];
	setp.lt.f32 	%p77, %f283, %f282;
	selp.f32 	%f284, %f283, %f282, %p77;
	add.s64 	%rd355, %rd350, 8;
	and.b64  	%rd356, %rd355, 17179869180;
	add.s64 	%rd357, %rd26, %rd356;
	ld.f32 	%f285, [%rd357];
	setp.lt.f32 	%p78, %f285, %f284;
	selp.f32 	%f286, %f285, %f284, %p78;
	add.s64 	%rd358, %rd350, 12;
	and.b64  	%rd359, %rd358, 17179869180;
	add.s64 	%rd360, %rd26, %rd359;
	ld.f32 	%f287, [%rd360];
	setp.lt.f32 	%p79, %f287, %f286;
	selp.f32 	%f288, %f287, %f286, %p79;
	add.s64 	%rd361, %rd350, 16;
	and.b64  	%rd362, %rd361, 17179869180;
	add.s64 	%rd363, %rd26, %rd362;
	ld.f32 	%f289, [%rd363];
	setp.lt.f32 	%p80, %f289, %f288;
	selp.f32 	%f290, %f289, %f288, %p80;
	add.s64 	%rd364, %rd350, 20;
	and.b64  	%rd365, %rd364, 17179869180;
	add.s64 	%rd366, %rd26, %rd365;
	ld.f32 	%f291, [%rd366];
	setp.lt.f32 	%p81, %f291, %f290;
	selp.f32 	%f292, %f291, %f290, %p81;
	add.s64 	%rd367, %rd350, 24;
	and.b64  	%rd368, %rd367, 17179869180;
	add.s64 	%rd369, %rd26, %rd368;
	ld.f32 	%f293, [%rd369];
	setp.lt.f32 	%p82, %f293, %f292;
	selp.f32 	%f294, %f293, %f292, %p82;
	add.s64 	%rd370, %rd350, 28;
	and.b64  	%rd371, %rd370, 17179869180;
	add.s64 	%rd372, %rd26, %rd371;
	ld.f32 	%f295, [%rd372];
	setp.lt.f32 	%p83, %f295, %f294;
	selp.f32 	%f825, %f295, %f294, %p83;
	add.s64 	%rd373, %rd703, 8;
	and.b64  	%rd703, %rd373, 4294967295;
$L__BB0_41:
	setp.eq.s64 	%p84, %rd15, 0;
	@%p84 bra 	$L__BB0_49;
	setp.lt.u64 	%p85, %rd16, 3;
	@%p85 bra 	$L__BB0_44;
	shl.b64 	%rd374, %rd703, 2;
	add.s64 	%rd375, %rd26, %rd374;
	ld.f32 	%f297, [%rd375];
	setp.lt.f32 	%p86, %f297, %f825;
	selp.f32 	%f298, %f297, %f825, %p86;
	add.s64 	%rd376, %rd374, 4;
	and.b64  	%rd377, %rd376, 17179869180;
	add.s64 	%rd378, %rd26, %rd377;
	ld.f32 	%f299, [%rd378];
	setp.lt.f32 	%p87, %f299, %f298;
	selp.f32 	%f300, %f299, %f298, %p87;
	add.s64 	%rd379, %rd374, 8;
	and.b64  	%rd380, %rd379, 17179869180;
	add.s64 	%rd381, %rd26, %rd380;
	ld.f32 	%f301, [%rd381];
	setp.lt.f32 	%p88, %f301, %f300;
	selp.f32 	%f302, %f301, %f300, %p88;
	add.s64 	%rd382, %rd374, 12;
	and.b64  	%rd383, %rd382, 17179869180;
	add.s64 	%rd384, %rd26, %rd383;
	ld.f32 	%f303, [%rd384];
	setp.lt.f32 	%p89, %f303, %f302;
	selp.f32 	%f825, %f303, %f302, %p89;
	add.s64 	%rd385, %rd703, 4;
	and.b64  	%rd703, %rd385, 4294967295;
$L__BB0_44:
	setp.eq.s64 	%p90, %rd17, 0;
	@%p90 bra 	$L__BB0_49;
	setp.eq.s64 	%p91, %rd17, 1;
	shl.b64 	%rd386, %rd703, 2;
	add.s64 	%rd387, %rd26, %rd386;
	ld.f32 	%f304, [%rd387];
	setp.lt.f32 	%p92, %f304, %f825;
	selp.f32 	%f825, %f304, %f825, %p92;
	@%p91 bra 	$L__BB0_49;
	setp.eq.s64 	%p93, %rd17, 2;
	add.s64 	%rd389, %rd386, 4;
	and.b64  	%rd390, %rd389, 17179869180;
	add.s64 	%rd391, %rd26, %rd390;
	ld.f32 	%f305, [%rd391];
	setp.lt.f32 	%p94, %f305, %f825;
	selp.f32 	%f825, %f305, %f825, %p94;
	@%p93 bra 	$L__BB0_49;
	add.s64 	%rd393, %rd386, 8;
	and.b64  	%rd394, %rd393, 17179869180;
	add.s64 	%rd395, %rd26, %rd394;
	ld.f32 	%f30, [%rd395];
	setp.geu.f32 	%p95, %f30, %f825;
	@%p95 bra 	$L__BB0_49;
	mov.f32 	%f825, %f30;
$L__BB0_49:
	sub.f32 	%f307, %f816, %f825;
	mul.f32 	%f32, %f3, %f307;
	mov.f32 	%f838, 0f00000000;
	@%p4 bra 	$L__BB0_73;
	mul.f32 	%f33, %f32, 0f3F000000;
	mov.f32 	%f830, 0f00000000;
	mov.b64 	%rd705, 0;
	mov.u64 	%rd709, %rd26;
	mov.u64 	%rd711, %rd26;
$L__BB0_51:
	shl.b64 	%rd397, %rd705, 2;
	add.s64 	%rd398, %rd26, %rd397;
	ld.f32 	%f35, [%rd398];
	add.f32 	%f36, %f33, %f35;
	setp.ge.u64 	%p97, %rd709, %rd43;
	@%p97 bra 	$L__BB0_54;
$L__BB0_52:
	ld.f32 	%f309, [%rd709];
	setp.geu.f32 	%p98, %f309, %f36;
	@%p98 bra 	$L__BB0_54;
	sub.s64 	%rd399, %rd709, %rd26;
	add.s64 	%rd400, %rd25, %rd399;
	ld.f32 	%f310, [%rd400];
	add.f32 	%f830, %f830, %f310;
	add.s64 	%rd709, %rd709, 4;
	setp.lt.u64 	%p99, %rd709, %rd43;
	@%p99 bra 	$L__BB0_52;
$L__BB0_54:
	setp.ge.u64 	%p100, %rd711, %rd709;
	@%p100 bra 	$L__BB0_58;
	sub.f32 	%f40, %f35, %f33;
$L__BB0_56:
	ld.f32 	%f311, [%rd711];
	setp.geu.f32 	%p101, %f311, %f40;
	@%p101 bra 	$L__BB0_58;
	sub.s64 	%rd401, %rd711, %rd26;
	add.s64 	%rd402, %rd25, %rd401;
	ld.f32 	%f312, [%rd402];
	sub.f32 	%f830, %f830, %f312;
	add.s64 	%rd711, %rd711, 4;
	setp.lt.u64 	%p102, %rd711, %rd709;
	@%p102 bra 	$L__BB0_56;
$L__BB0_58:
	setp.ne.s64 	%p103, %rd709, %rd711;
	@%p103 bra 	$L__BB0_110;
	shl.b64 	%rd407, %rd705, 2;
	add.s64 	%rd408, %rd27, %rd407;
	mov.b32 	%r59, 0;
	st.u32 	[%rd408], %r59;
	bra.uni 	$L__BB0_111;
$L__BB0_60:
	setp.lt.u64 	%p105, %rd14, 15;
	mov.f32 	%f838, 0f00000000;
	mov.b64 	%rd714, 0;
	@%p105 bra 	$L__BB0_63;
	mov.f32 	%f838, 0f00000000;
	mov.b64 	%rd712, 0;
$L__BB0_62:
	.pragma "nounroll";
	shl.b64 	%rd411, %rd712, 2;
	add.s64 	%rd412, %rd25, %rd411;
	ld.f32 	%f318, [%rd412];
	add.s64 	%rd413, %rd27, %rd411;
	ld.f32 	%f319, [%rd413];
	sub.f32 	%f320, %f318, %f319;
	fma.rn.f32 	%f321, %f320, %f320, %f838;
	ld.f32 	%f322, [%rd412+4];
	ld.f32 	%f323, [%rd413+4];
	sub.f32 	%f324, %f322, %f323;
	fma.rn.f32 	%f325, %f324, %f324, %f321;
	ld.f32 	%f326, [%rd412+8];
	ld.f32 	%f327, [%rd413+8];
	sub.f32 	%f328, %f326, %f327;
	fma.rn.f32 	%f329, %f328, %f328, %f325;
	ld.f32 	%f330, [%rd412+12];
	ld.f32 	%f331, [%rd413+12];
	sub.f32 	%f332, %f330, %f331;
	fma.rn.f32 	%f333, %f332, %f332, %f329;
	ld.f32 	%f334, [%rd412+16];
	ld.f32 	%f335, [%rd413+16];
	sub.f32 	%f336, %f334, %f335;
	fma.rn.f32 	%f337, %f336, %f336, %f333;
	ld.f32 	%f338, [%rd412+20];
	ld.f32 	%f339, [%rd413+20];
	sub.f32 	%f340, %f338, %f339;
	fma.rn.f32 	%f341, %f340, %f340, %f337;
	ld.f32 	%f342, [%rd412+24];
	ld.f32 	%f343, [%rd413+24];
	sub.f32 	%f344, %f342, %f343;
	fma.rn.f32 	%f345, %f344, %f344, %f341;
	ld.f32 	%f346, [%rd412+28];
	ld.f32 	%f347, [%rd413+28];
	sub.f32 	%f348, %f346, %f347;
	fma.rn.f32 	%f349, %f348, %f348, %f345;
	ld.f32 	%f350, [%rd412+32];
	ld.f32 	%f351, [%rd413+32];
	sub.f32 	%f352, %f350, %f351;
	fma.rn.f32 	%f353, %f352, %f352, %f349;
	ld.f32 	%f354, [%rd412+36];
	ld.f32 	%f355, [%rd413+36];
	sub.f32 	%f356, %f354, %f355;
	fma.rn.f32 	%f357, %f356, %f356, %f353;
	ld.f32 	%f358, [%rd412+40];
	ld.f32 	%f359, [%rd413+40];
	sub.f32 	%f360, %f358, %f359;
	fma.rn.f32 	%f361, %f360, %f360, %f357;
	ld.f32 	%f362, [%rd412+44];
	ld.f32 	%f363, [%rd413+44];
	sub.f32 	%f364, %f362, %f363;
	fma.rn.f32 	%f365, %f364, %f364, %f361;
	ld.f32 	%f366, [%rd412+48];
	ld.f32 	%f367, [%rd413+48];
	sub.f32 	%f368, %f366, %f367;
	fma.rn.f32 	%f369, %f368, %f368, %f365;
	ld.f32 	%f370, [%rd412+52];
	ld.f32 	%f371, [%rd413+52];
	sub.f32 	%f372, %f370, %f371;
	fma.rn.f32 	%f373, %f372, %f372, %f369;
	ld.f32 	%f374, [%rd412+56];
	ld.f32 	%f375, [%rd413+56];
	sub.f32 	%f376, %f374, %f375;
	fma.rn.f32 	%f377, %f376, %f376, %f373;
	ld.f32 	%f378, [%rd412+60];
	ld.f32 	%f379, [%rd413+60];
	sub.f32 	%f380, %f378, %f379;
	fma.rn.f32 	%f838, %f380, %f380, %f377;
	add.s64 	%rd712, %rd712, 16;
	setp.ne.s64 	%p106, %rd712, %rd20;
	mov.u64 	%rd714, %rd20;
	@%p106 bra 	$L__BB0_62;
$L__BB0_63:
	setp.eq.s64 	%p107, %rd18, 0;
	@%p107 bra 	$L__BB0_73;
	setp.lt.u64 	%p108, %rd19, 7;
	@%p108 bra 	$L__BB0_66;
	shl.b64 	%rd414, %rd714, 2;
	add.s64 	%rd415, %rd25, %rd414;
	ld.f32 	%f382, [%rd415];
	add.s64 	%rd416, %rd27, %rd414;
	ld.f32 	%f383, [%rd416];
	sub.f32 	%f384, %f382, %f383;
	fma.rn.f32 	%f385, %f384, %f384, %f838;
	ld.f32 	%f386, [%rd415+4];
	ld.f32 	%f387, [%rd416+4];
	sub.f32 	%f388, %f386, %f387;
	fma.rn.f32 	%f389, %f388, %f388, %f385;
	ld.f32 	%f390, [%rd415+8];
	ld.f32 	%f391, [%rd416+8];
	sub.f32 	%f392, %f390, %f391;
	fma.rn.f32 	%f393, %f392, %f392, %f389;
	ld.f32 	%f394, [%rd415+12];
	ld.f32 	%f395, [%rd416+12];
	sub.f32 	%f396, %f394, %f395;
	fma.rn.f32 	%f397, %f396, %f396, %f393;
	ld.f32 	%f398, [%rd415+16];
	ld.f32 	%f399, [%rd416+16];
	sub.f32 	%f400, %f398, %f399;
	fma.rn.f32 	%f401, %f400, %f400, %f397;
	ld.f32 	%f402, [%rd415+20];
	ld.f32 	%f403, [%rd416+20];
	sub.f32 	%f404, %f402, %f403;
	fma.rn.f32 	%f405, %f404, %f404, %f401;
	ld.f32 	%f406, [%rd415+24];
	ld.f32 	%f407, [%rd416+24];
	sub.f32 	%f408, %f406, %f407;
	fma.rn.f32 	%f409, %f408, %f408, %f405;
	ld.f32 	%f410, [%rd415+28];
	ld.f32 	%f411, [%rd416+28];
	sub.f32 	%f412, %f410, %f411;
	fma.rn.f32 	%f838, %f412, %f412, %f409;
	add.s64 	%rd714, %rd714, 8;
$L__BB0_66:
	setp.eq.s64 	%p109, %rd15, 0;
	@%p109 bra 	$L__BB0_73;
	setp.lt.u64 	%p110, %rd16, 3;
	@%p110 bra 	$L__BB0_69;
	shl.b64 	%rd417, %rd714, 2;
	add.s64 	%rd418, %rd25, %rd417;
	ld.f32 	%f414, [%rd418];
	add.s64 	%rd419, %rd27, %rd417;
	ld.f32 	%f415, [%rd419];
	sub.f32 	%f416, %f414, %f415;
	fma.rn.f32 	%f417, %f416, %f416, %f838;
	ld.f32 	%f418, [%rd418+4];
	ld.f32 	%f419, [%rd419+4];
	sub.f32 	%f420, %f418, %f419;
	fma.rn.f32 	%f421, %f420, %f420, %f417;
	ld.f32 	%f422, [%rd418+8];
	ld.f32 	%f423, [%rd419+8];
	sub.f32 	%f424, %f422, %f423;
	fma.rn.f32 	%f425, %f424, %f424, %f421;
	ld.f32 	%f426, [%rd418+12];
	ld.f32 	%f427, [%rd419+12];
	sub.f32 	%f428, %f426, %f427;
	fma.rn.f32 	%f838, %f428, %f428, %f425;
	add.s64 	%rd714, %rd714, 4;
$L__BB0_69:
	setp.eq.s64 	%p111, %rd17, 0;
	@%p111 bra 	$L__BB0_73;
	setp.eq.s64 	%p112, %rd17, 1;
	shl.b64 	%rd420, %rd714, 2;
	add.s64 	%rd75, %rd25, %rd420;
	ld.f32 	%f429, [%rd75];
	add.s64 	%rd76, %rd27, %rd420;
	ld.f32 	%f430, [%rd76];
	sub.f32 	%f431, %f429, %f430;
	fma.rn.f32 	%f838, %f431, %f431, %f838;
	@%p112 bra 	$L__BB0_73;
	setp.eq.s64 	%p113, %rd17, 2;
	ld.f32 	%f432, [%rd75+4];
	ld.f32 	%f433, [%rd76+4];
	sub.f32 	%f434, %f432, %f433;
	fma.rn.f32 	%f838, %f434, %f434, %f838;
	@%p113 bra 	$L__BB0_73;
	ld.f32 	%f435, [%rd75+8];
	ld.f32 	%f436, [%rd76+8];
	sub.f32 	%f437, %f435, %f436;
	fma.rn.f32 	%f838, %f437, %f437, %f838;
$L__BB0_73:
	mov.f32 	%f846, 0f7F7FFFFF;
	@%p4 bra 	$L__BB0_88;
	setp.lt.u64 	%p115, %rd14, 15;
	mov.f32 	%f846, 0f7F7FFFFF;
	mov.b64 	%rd718, 0;
	@%p115 bra 	$L__BB0_77;
	mov.f32 	%f846, 0f7F7FFFFF;
	mov.b64 	%rd716, 0;
$L__BB0_76:
	.pragma "nounroll";
	shl.b64 	%rd423, %rd716, 2;
	add.s64 	%rd424, %rd26, %rd423;
	ld.f32 	%f442, [%rd424];
	setp.lt.f32 	%p116, %f442, %f846;
	selp.f32 	%f443, %f442, %f846, %p116;
	ld.f32 	%f444, [%rd424+4];
	setp.lt.f32 	%p117, %f444, %f443;
	selp.f32 	%f445, %f444, %f443, %p117;
	ld.f32 	%f446, [%rd424+8];
	setp.lt.f32 	%p118, %f446, %f445;
	selp.f32 	%f447, %f446, %f445, %p118;
	ld.f32 	%f448, [%rd424+12];
	setp.lt.f32 	%p119, %f448, %f447;
	selp.f32 	%f449, %f448, %f447, %p119;
	ld.f32 	%f450, [%rd424+16];
	setp.lt.f32 	%p120, %f450, %f449;
	selp.f32 	%f451, %f450, %f449, %p120;
	ld.f32 	%f452, [%rd424+20];
	setp.lt.f32 	%p121, %f452, %f451;
	selp.f32 	%f453, %f452, %f451, %p121;
	ld.f32 	%f454, [%rd424+24];
	setp.lt.f32 	%p122, %f454, %f453;
	selp.f32 	%f455, %f454, %f453, %p122;
	ld.f32 	%f456, [%rd424+28];
	setp.lt.f32 	%p123, %f456, %f455;
	selp.f32 	%f457, %f456, %f455, %p123;
	ld.f32 	%f458, [%rd424+32];
	setp.lt.f32 	%p124, %f458, %f457;
	selp.f32 	%f459, %f458, %f457, %p124;
	ld.f32 	%f460, [%rd424+36];
	setp.lt.f32 	%p125, %f460, %f459;
	selp.f32 	%f461, %f460, %f459, %p125;
	ld.f32 	%f462, [%rd424+40];
	setp.lt.f32 	%p126, %f462, %f461;
	selp.f32 	%f463, %f462, %f461, %p126;
	ld.f32 	%f464, [%rd424+44];
	setp.lt.f32 	%p127, %f464, %f463;
	selp.f32 	%f465, %f464, %f463, %p127;
	ld.f32 	%f466, [%rd424+48];
	setp.lt.f32 	%p128, %f466, %f465;
	selp.f32 	%f467, %f466, %f465, %p128;
	ld.f32 	%f468, [%rd424+52];
	setp.lt.f32 	%p129, %f468, %f467;
	selp.f32 	%f469, %f468, %f467, %p129;
	ld.f32 	%f470, [%rd424+56];
	setp.lt.f32 	%p130, %f470, %f469;
	selp.f32 	%f471, %f470, %f469, %p130;
	ld.f32 	%f472, [%rd424+60];
	setp.lt.f32 	%p131, %f472, %f471;
	selp.f32 	%f846, %f472, %f471, %p131;
	add.s64 	%rd716, %rd716, 16;
	setp.ne.s64 	%p132, %rd716, %rd20;
	mov.u64 	%rd718, %rd20;
	@%p132 bra 	$L__BB0_76;
$L__BB0_77:
	setp.eq.s64 	%p133, %rd18, 0;
	@%p133 bra 	$L__BB0_88;
	setp.lt.u64 	%p134, %rd19, 7;
	@%p134 bra 	$L__BB0_80;
	shl.b64 	%rd425, %rd718, 2;
	add.s64 	%rd426, %rd26, %rd425;
	ld.f32 	%f474, [%rd426];
	setp.lt.f32 	%p135, %f474, %f846;
	selp.f32 	%f475, %f474, %f846, %p135;
	add.s64 	%rd427, %rd425, 4;
	and.b64  	%rd428, %rd427, 17179869180;
	add.s64 	%rd429, %rd26, %rd428;
	ld.f32 	%f476, [%rd429];
	setp.lt.f32 	%p136, %f476, %f475;
	selp.f32 	%f477, %f476, %f475, %p136;
	add.s64 	%rd430, %rd425, 8;
	and.b64  	%rd431, %rd430, 17179869180;
	add.s64 	%rd432, %rd26, %rd431;
	ld.f32 	%f478, [%rd432];
	setp.lt.f32 	%p137, %f478, %f477;
	selp.f32 	%f479, %f478, %f477, %p137;
	add.s64 	%rd433, %rd425, 12;
	and.b64  	%rd434, %rd433, 17179869180;
	add.s64 	%rd435, %rd26, %rd434;
	ld.f32 	%f480, [%rd435];
	setp.lt.f32 	%p138, %f480, %f479;
	selp.f32 	%f481, %f480, %f479, %p138;
	add.s64 	%rd436, %rd425, 16;
	and.b64  	%rd437, %rd436, 17179869180;
	add.s64 	%rd438, %rd26, %rd437;
	ld.f32 	%f482, [%rd438];
	setp.lt.f32 	%p139, %f482, %f481;
	selp.f32 	%f483, %f482, %f481, %p139;
	add.s64 	%rd439, %rd425, 20;
	and.b64  	%rd440, %rd439, 17179869180;
	add.s64 	%rd441, %rd26, %rd440;
	ld.f32 	%f484, [%rd441];
	setp.lt.f32 	%p140, %f484, %f483;
	selp.f32 	%f485, %f484, %f483, %p140;
	add.s64 	%rd442, %rd425, 24;
	and.b64  	%rd443, %rd442, 17179869180;
	add.s64 	%rd444, %rd26, %rd443;
	ld.f32 	%f486, [%rd444];
	setp.lt.f32 	%p141, %f486, %f485;
	selp.f32 	%f487, %f486, %f485, %p141;
	add.s64 	%rd445, %rd425, 28;
	and.b64  	%rd446, %rd445, 17179869180;
	add.s64 	%rd447, %rd26, %rd446;
	ld.f32 	%f488, [%rd447];
	setp.lt.f32 	%p142, %f488, %f487;
	selp.f32 	%f846, %f488, %f487, %p142;
	add.s64 	%rd448, %rd718, 8;
	and.b64  	%rd718, %rd448, 4294967295;
$L__BB0_80:
	setp.eq.s64 	%p143, %rd15, 0;
	@%p143 bra 	$L__BB0_88;
	setp.lt.u64 	%p144, %rd16, 3;
	@%p144 bra 	$L__BB0_83;
	shl.b64 	%rd449, %rd718, 2;
	add.s64 	%rd450, %rd26, %rd449;
	ld.f32 	%f490, [%rd450];
	setp.lt.f32 	%p145, %f490, %f846;
	selp.f32 	%f491, %f490, %f846, %p145;
	add.s64 	%rd451, %rd449, 4;
	and.b64  	%rd452, %rd451, 17179869180;
	add.s64 	%rd453, %rd26, %rd452;
	ld.f32 	%f492, [%rd453];
	setp.lt.f32 	%p146, %f492, %f491;
	selp.f32 	%f493, %f492, %f491, %p146;
	add.s64 	%rd454, %rd449, 8;
	and.b64  	%rd455, %rd454, 17179869180;
	add.s64 	%rd456, %rd26, %rd455;
	ld.f32 	%f494, [%rd456];
	setp.lt.f32 	%p147, %f494, %f493;
	selp.f32 	%f495, %f494, %f493, %p147;
	add.s64 	%rd457, %rd449, 12;
	and.b64  	%rd458, %rd457, 17179869180;
	add.s64 	%rd459, %rd26, %rd458;
	ld.f32 	%f496, [%rd459];
	setp.lt.f32 	%p148, %f496, %f495;
	selp.f32 	%f846, %f496, %f495, %p148;
	add.s64 	%rd460, %rd718, 4;
	and.b64  	%rd718, %rd460, 4294967295;
$L__BB0_83:
	setp.eq.s64 	%p149, %rd17, 0;
	@%p149 bra 	$L__BB0_88;
	setp.eq.s64 	%p150, %rd17, 1;
	shl.b64 	%rd461, %rd718, 2;
	add.s64 	%rd462, %rd26, %rd461;
	ld.f32 	%f497, [%rd462];
	setp.lt.f32 	%p151, %f497, %f846;
	selp.f32 	%f846, %f497, %f846, %p151;
	@%p150 bra 	$L__BB0_88;
	setp.eq.s64 	%p152, %rd17, 2;
	add.s64 	%rd464, %rd461, 4;
	and.b64  	%rd465, %rd464, 17179869180;
	add.s64 	%rd466, %rd26, %rd465;
	ld.f32 	%f498, [%rd466];
	setp.lt.f32 	%p153, %f498, %f846;
	selp.f32 	%f846, %f498, %f846, %p153;
	@%p152 bra 	$L__BB0_88;
	add.s64 	%rd468, %rd461, 8;
	and.b64  	%rd469, %rd468, 17179869180;
	add.s64 	%rd470, %rd26, %rd469;
	ld.f32 	%f70, [%rd470];
	setp.geu.f32 	%p154, %f70, %f846;
	@%p154 bra 	$L__BB0_88;
	mov.f32 	%f846, %f70;
$L__BB0_88:
	setp.neu.f32 	%p155, %f2, 0f00000000;
	@%p155 bra 	$L__BB0_103;
	mov.u64 	%rd471, $str$3;
	cvta.global.u64 	%rd472, %rd471;
	{ // callseq 0, 0
	.param .b64 param0;
	st.param.b64 	[param0], %rd472;
	.param .b64 param1;
	st.param.b64 	[param1], 0;
	.param .b32 retval0;
	call.uni (retval0), 
	vprintf, 
	(
	param0, 
	param1
	);
	ld.param.b32 	%r60, [retval0];
	} // callseq 0
	@%p4 bra 	$L__BB0_119;
	setp.lt.u64 	%p157, %rd14, 15;
	mov.b64 	%rd722, 0;
	@%p157 bra 	$L__BB0_93;
	mov.b64 	%rd720, 0;
$L__BB0_92:
	.pragma "nounroll";
	shl.b64 	%rd475, %rd720, 2;
	add.s64 	%rd476, %rd26, %rd475;
	mov.b32 	%r62, 0;
	st.u32 	[%rd476], %r62;
	st.u32 	[%rd476+4], %r62;
	st.u32 	[%rd476+8], %r62;
	st.u32 	[%rd476+12], %r62;
	st.u32 	[%rd476+16], %r62;
	st.u32 	[%rd476+20], %r62;
	st.u32 	[%rd476+24], %r62;
	st.u32 	[%rd476+28], %r62;
	st.u32 	[%rd476+32], %r62;
	st.u32 	[%rd476+36], %r62;
	st.u32 	[%rd476+40], %r62;
	st.u32 	[%rd476+44], %r62;
	st.u32 	[%rd476+48], %r62;
	st.u32 	[%rd476+52], %r62;
	st.u32 	[%rd476+56], %r62;
	st.u32 	[%rd476+60], %r62;
	add.s64 	%rd720, %rd720, 16;
	setp.ne.s64 	%p158, %rd720, %rd20;
	mov.u64 	%rd722, %rd20;
	@%p158 bra 	$L__BB0_92;
$L__BB0_93:
	setp.eq.s64 	%p159, %rd18, 0;
	@%p159 bra 	$L__BB0_103;
	setp.lt.u64 	%p160, %rd19, 7;
	@%p160 bra 	$L__BB0_96;
	shl.b64 	%rd477, %rd722, 2;
	add.s64 	%rd478, %rd26, %rd477;
	mov.b32 	%r63, 0;
	st.u32 	[%rd478], %r63;
	add.s64 	%rd479, %rd477, 4;
	and.b64  	%rd480, %rd479, 17179869180;
	add.s64 	%rd481, %rd26, %rd480;
	st.u32 	[%rd481], %r63;
	add.s64 	%rd482, %rd477, 8;
	and.b64  	%rd483, %rd482, 17179869180;
	add.s64 	%rd484, %rd26, %rd483;
	st.u32 	[%rd484], %r63;
	add.s64 	%rd485, %rd477, 12;
	and.b64  	%rd486, %rd485, 17179869180;
	add.s64 	%rd487, %rd26, %rd486;
	st.u32 	[%rd487], %r63;
	add.s64 	%rd488, %rd477, 16;
	and.b64  	%rd489, %rd488, 17179869180;
	add.s64 	%rd490, %rd26, %rd489;
	st.u32 	[%rd490], %r63;
	add.s64 	%rd491, %rd477, 20;
	and.b64  	%rd492, %rd491, 17179869180;
	add.s64 	%rd493, %rd26, %rd492;
	st.u32 	[%rd493], %r63;
	add.s64 	%rd494, %rd477, 24;
	and.b64  	%rd495, %rd494, 17179869180;
	add.s64 	%rd496, %rd26, %rd495;
	st.u32 	[%rd496], %r63;
	add.s64 	%rd497, %rd477, 28;
	and.b64  	%rd498, %rd497, 17179869180;
	add.s64 	%rd499, %rd26, %rd498;
	st.u32 	[%rd499], %r63;
	add.s64 	%rd500, %rd722, 8;
	and.b64  	%rd722, %rd500, 4294967295;
$L__BB0_96:
	setp.eq.s64 	%p161, %rd15, 0;
	@%p161 bra 	$L__BB0_103;
	setp.lt.u64 	%p162, %rd16, 3;
	@%p162 bra 	$L__BB0_99;
	shl.b64 	%rd501, %rd722, 2;
	add.s64 	%rd502, %rd26, %rd501;
	mov.b32 	%r64, 0;
	st.u32 	[%rd502], %r64;
	add.s64 	%rd503, %rd501, 4;
	and.b64  	%rd504, %rd503, 17179869180;
	add.s64 	%rd505, %rd26, %rd504;
	st.u32 	[%rd505], %r64;
	add.s64 	%rd506, %rd501, 8;
	and.b64  	%rd507, %rd506, 17179869180;
	add.s64 	%rd508, %rd26, %rd507;
	st.u32 	[%rd508], %r64;
	add.s64 	%rd509, %rd501, 12;
	and.b64  	%rd510, %rd509, 17179869180;
	add.s64 	%rd511, %rd26, %rd510;
	st.u32 	[%rd511], %r64;
	add.s64 	%rd512, %rd722, 4;
	and.b64  	%rd722, %rd512, 4294967295;
$L__BB0_99:
	setp.eq.s64 	%p163, %rd17, 0;
	@%p163 bra 	$L__BB0_103;
	setp.eq.s64 	%p164, %rd17, 1;
	shl.b64 	%rd513, %rd722, 2;
	add.s64 	%rd514, %rd26, %rd513;
	mov.b32 	%r65, 0;
	st.u32 	[%rd514], %r65;
	@%p164 bra 	$L__BB0_103;
	setp.eq.s64 	%p165, %rd17, 2;
	add.s64 	%rd516, %rd513, 4;
	and.b64  	%rd517, %rd516, 17179869180;
	add.s64 	%rd518, %rd26, %rd517;
	mov.b32 	%r66, 0;
	st.u32 	[%rd518], %r66;
	@%p165 bra 	$L__BB0_103;
	add.s64 	%rd520, %rd513, 8;
	and.b64  	%rd521, %rd520, 17179869180;
	add.s64 	%rd522, %rd26, %rd521;
	mov.b32 	%r67, 0;
	st.u32 	[%rd522], %r67;
$L__BB0_103:
	@%p4 bra 	$L__BB0_119;
	abs.f32 	%f72, %f2;
	mul.f32 	%f73, %f72, 0f4B000000;
	neg.f32 	%f74, %f72;
	mov.b32 	%r68, %f73;
	and.b32  	%r3, %r68, -8388608;
	and.b32  	%r69, %r68, 8388607;
	or.b32  	%r70, %r69, 1065353216;
	mov.b32 	%f499, %r70;
	rcp.approx.ftz.f32 	%f75, %f499;
	neg.f32 	%f76, %f499;
	mov.b64 	%rd724, 0;
$L__BB0_105:
	shl.b64 	%rd524, %rd724, 2;
	add.s64 	%rd92, %rd26, %rd524;
	ld.f32 	%f500, [%rd92];
	sub.f32 	%f77, %f500, %f846;
	abs.f32 	%f849, %f77;
	setp.lt.f32 	%p167, %f849, %f72;
	@%p167 bra 	$L__BB0_118;
	setp.gtu.f32 	%p168, %f849, %f73;
	@%p168 bra 	$L__BB0_115;
	div.approx.f32 	%f501, %f849, %f72;
	cvt.rzi.f32.f32 	%f847, %f501;
	fma.rn.f32 	%f80, %f74, %f847, %f849;
	mov.b32 	%r4, %f80;
	mov.b32 	%r71, %f72;
	setp.lt.u32 	%p169, %r4, %r71;
	@%p169 bra 	$L__BB0_114;
	setp.lt.u32 	%p170, %r4, -2147483647;
	@%p170 bra 	$L__BB0_112;
	add.f32 	%f506, %f847, 0fBF800000;
	setp.lt.f32 	%p173, %f80, %f74;
	add.f32 	%f507, %f506, 0fBF800000;
	selp.f32 	%f847, %f507, %f506, %p173;
	bra.uni 	$L__BB0_114;
$L__BB0_110:
	sub.s64 	%rd403, %rd709, %rd711;
	shr.s64 	%rd404, %rd403, 2;
	cvt.rn.f32.s64 	%f313, %rd404;
	div.rn.f32 	%f314, %f830, %f313;
	shl.b64 	%rd405, %rd705, 2;
	add.s64 	%rd406, %rd27, %rd405;
	st.f32 	[%rd406], %f314;
$L__BB0_111:
	add.s64 	%rd705, %rd705, 1;
	setp.eq.s64 	%p104, %rd705, %rd12;
	@%p104 bra 	$L__BB0_60;
	bra.uni 	$L__BB0_51;
$L__BB0_112:
	add.f32 	%f847, %f847, 0f3F800000;
	add.f32 	%f502, %f72, %f72;
	setp.ltu.f32 	%p171, %f80, %f502;
	@%p171 bra 	$L__BB0_114;
	add.f32 	%f503, %f847, 0f3F800000;
	fma.rn.f32 	%f504, %f72, 0fC0400000, %f80;
	setp.ge.f32 	%p172, %f504, 0f00000000;
	add.f32 	%f505, %f503, 0f3F800000;
	selp.f32 	%f847, %f505, %f503, %p172;
$L__BB0_114:
	fma.rn.f32 	%f849, %f74, %f847, %f849;
	bra.uni 	$L__BB0_118;
$L__BB0_115:
	mov.b32 	%r5, %f849;
	and.b32  	%r72, %r5, 8388607;
	or.b32  	%r86, %r72, 1065353216;
	mov.b32 	%f848, %r86;
	sub.s32 	%r73, %r5, %r3;
	and.b32  	%r74, %r73, -8388608;
	add.s32 	%r87, %r74, 192937984;
	setp.eq.s32 	%p174, %r87, 0;
	@%p174 bra 	$L__BB0_117;
$L__BB0_116:
	min.u32 	%r75, %r87, 192937984;
	add.s32 	%r76, %r86, %r75;
	mov.b32 	%f508, %r76;
	mul.f32 	%f509, %f75, %f508;
	fma.rn.f32 	%f510, %f76, %f509, %f508;
	fma.rn.f32 	%f511, %f510, %f75, %f509;
	fma.rn.f32 	%f512, %f76, %f511, %f508;
	fma.rz.f32 	%f513, %f512, %f75, %f511;
	cvt.rzi.f32.f32 	%f514, %f513;
	fma.rn.f32 	%f848, %f76, %f514, %f508;
	sub.s32 	%r87, %r87, %r75;
	mov.b32 	%r86, %f848;
	setp.ne.s32 	%p175, %r87, 0;
	setp.ne.s32 	%p176, %r86, 0;
	and.pred  	%p177, %p175, %p176;
	@%p177 bra 	$L__BB0_116;
$L__BB0_117:
	setp.leu.f32 	%p178, %f72, 0f00000000;
	setp.gt.u32 	%p179, %r5, 2139095039;
	mov.b32 	%f516, %r3;
	selp.f32 	%f517, 0f7FFFFFFF, %f516, %p179;
	selp.f32 	%f518, 0f7FFFFFFF, %f517, %p178;
	mul.f32 	%f519, %f848, 0f34000000;
	mul.f32 	%f849, %f518, %f519;
$L__BB0_118:
	abs.f32 	%f520, %f849;
	setp.nan.f32 	%p180, %f520, %f520;
	copysign.f32 	%f521, %f77, %f849;
	selp.f32 	%f522, %f849, %f521, %p180;
	st.f32 	[%rd92], %f522;
	add.s64 	%rd724, %rd724, 1;
	setp.gt.u64 	%p181, %rd12, %rd724;
	@%p181 bra 	$L__BB0_105;
$L__BB0_119:
	mov.b32 	%r78, 0;
	st.u32 	[%rd27], %r78;
	cvt.rn.f32.s32 	%f523, %r80;
	st.f32 	[%rd27+4], %f523;
	mov.b32 	%r88, 1;
$L__BB0_120:
	mul.wide.u32 	%rd525, %r88, 4;
	add.s64 	%rd94, %rd27, %rd525;
	ld.f32 	%f524, [%rd94];
	cvt.rzi.s32.f32 	%r13, %f524;
	ld.f32 	%f525, [%rd94+-4];
	cvt.rzi.s32.f32 	%r14, %f525;
	mul.wide.s32 	%rd526, %r13, 4;
	add.s64 	%rd95, %rd26, %rd526;
	add.s32 	%r96, %r14, -1;
	setp.ge.s32 	%p182, %r14, %r13;
	@%p182 bra 	$L__BB0_139;
	ld.f32 	%f526, [%rd95];
	cvt.rzi.s32.f32 	%r82, %f526;
	cvt.rn.f32.s32 	%f91, %r82;
	sub.s32 	%r83, %r13, %r14;
	and.b32  	%r16, %r83, 3;
	setp.eq.s32 	%p183, %r16, 0;
	mov.u32 	%r91, %r14;
	@%p183 bra 	$L__BB0_129;
	mul.wide.s32 	%rd527, %r14, 4;
	add.s64 	%rd96, %rd26, %rd527;
	ld.f32 	%f527, [%rd96];
	setp.gtu.f32 	%p184, %f527, %f91;
	selp.b32 	%r96, %r96, %r14, %p184;
	add.s32 	%r91, %r14, 1;
	setp.eq.s32 	%p185, %r16, 1;
	@%p185 bra 	$L__BB0_129;
	ld.f32 	%f92, [%rd96+4];
	setp.gtu.f32 	%p186, %f92, %f91;
	mul.wide.s32 	%rd528, %r14, 4;
	add.s64 	%rd97, %rd25, %rd528;
	@%p186 bra 	$L__BB0_125;
	add.s32 	%r19, %r96, 1;
	mul.wide.s32 	%rd529, %r96, 4;
	add.s64 	%rd530, %rd26, %rd529;
	ld.f32 	%f528, [%rd530+4];
	st.f32 	[%rd530+4], %f92;
	st.f32 	[%rd96+4], %f528;
	add.s64 	%rd531, %rd25, %rd529;
	ld.f32 	%f529, [%rd531+4];
	ld.f32 	%f530, [%rd97+4];
	st.f32 	[%rd531+4], %f530;
	st.f32 	[%rd97+4], %f529;
	mov.u32 	%r96, %r19;
$L__BB0_125:
	add.s32 	%r91, %r14, 2;
	setp.eq.s32 	%p187, %r16, 2;
	@%p187 bra 	$L__BB0_129;
	ld.f32 	%f93, [%rd96+8];
	setp.gtu.f32 	%p188, %f93, %f91;
	@%p188 bra 	$L__BB0_128;
	add.s32 	%r22, %r96, 1;
	mul.wide.s32 	%rd532, %r96, 4;
	add.s64 	%rd533, %rd26, %rd532;
	ld.f32 	%f531, [%rd533+4];
	st.f32 	[%rd533+4], %f93;
	st.f32 	[%rd96+8], %f531;
	add.s64 	%rd534, %rd25, %rd532;
	ld.f32 	%f532, [%rd534+4];
	ld.f32 	%f533, [%rd97+8];
	st.f32 	[%rd534+4], %f533;
	st.f32 	[%rd97+8], %f532;
	mov.u32 	%r96, %r22;
$L__BB0_128:
	add.s32 	%r91, %r14, 3;
$L__BB0_129:
	sub.s32 	%r84, %r14, %r13;
	setp.gt.u32 	%p189, %r84, -4;
	@%p189 bra 	$L__BB0_139;
$L__BB0_130:
	mul.wide.s32 	%rd535, %r91, 4;
	add.s64 	%rd98, %rd26, %rd535;
	ld.f32 	%f94, [%rd98];
	setp.gtu.f32 	%p190, %f94, %f91;
	add.s64 	%rd99, %rd25, %rd535;
	@%p190 bra 	$L__BB0_132;
	add.s32 	%r30, %r96, 1;
	mul.wide.s32 	%rd536, %r96, 4;
	add.s64 	%rd537, %rd26, %rd536;
	ld.f32 	%f534, [%rd537+4];
	st.f32 	[%rd537+4], %f94;
	st.f32 	[%rd98], %f534;
	add.s64 	%rd538, %rd25, %rd536;
	ld.f32 	%f535, [%rd538+4];
	ld.f32 	%f536, [%rd99];
	st.f32 	[%rd538+4], %f536;
	st.f32 	[%rd99], %f535;
	mov.u32 	%r96, %r30;
$L__BB0_132:
	ld.f32 	%f95, [%rd98+4];
	setp.gtu.f32 	%p191, %f95, %f91;
	@%p191 bra 	$L__BB0_134;
	add.s32 	%r32, %r96, 1;
	mul.wide.s32 	%rd539, %r96, 4;
	add.s64 	%rd540, %rd26, %rd539;
	ld.f32 	%f537, [%rd540+4];
	st.f32 	[%rd540+4], %f95;
	st.f32 	[%rd98+4], %f537;
	add.s64 	%rd541, %rd25, %rd539;
	ld.f32 	%f538, [%rd541+4];
	ld.f32 	%f539, [%rd99+4];
	st.f32 	[%rd541+4], %f539;
	st.f32 	[%rd99+4], %f538;
	mov.u32 	%r96, %r32;
$L__BB0_134:
	ld.f32 	%f96, [%rd98+8];
	setp.gtu.f32 	%p192, %f96, %f91;
	@%p192 bra 	$L__BB0_136;
	add.s32 	%r34, %r96, 1;
	mul.wide.s32 	%rd542, %r96, 4;
	add.s64 	%rd543, %rd26, %rd542;
	ld.f32 	%f540, [%rd543+4];
	st.f32 	[%rd543+4], %f96;
	st.f32 	[%rd98+8], %f540;
	add.s64 	%rd544, %rd25, %rd542;
	ld.f32 	%f541, [%rd544+4];
	ld.f32 	%f542, [%rd99+8];
	st.f32 	[%rd544+4], %f542;
	st.f32 	[%rd99+8], %f541;
	mov.u32 	%r96, %r34;
$L__BB0_136:
	ld.f32 	%f97, [%rd98+12];
	setp.gtu.f32 	%p193, %f97, %f91;
	@%p193 bra 	$L__BB0_138;
	add.s32 	%r36, %r96, 1;
	mul.wide.s32 	%rd545, %r96, 4;
	add.s64 	%rd546, %rd26, %rd545;
	ld.f32 	%f543, [%rd546+4];
	st.f32 	[%rd546+4], %f97;
	st.f32 	[%rd98+12], %f543;
	add.s64 	%rd547, %rd25, %rd545;
	ld.f32 	%f544, [%rd547+4];
	ld.f32 	%f545, [%rd99+12];
	st.f32 	[%rd547+4], %f545;
	st.f32 	[%rd99+12], %f544;
	mov.u32 	%r96, %r36;
$L__BB0_138:
	add.s32 	%r91, %r91, 4;
	setp.ne.s32 	%p194, %r91, %r13;
	@%p194 bra 	$L__BB0_130;
$L__BB0_139:
	mul.wide.s32 	%rd548, %r96, 4;
	add.s64 	%rd549, %rd26, %rd548;
	ld.f32 	%f546, [%rd549+4];
	ld.f32 	%f547, [%rd95];
	st.f32 	[%rd549+4], %f547;
	st.f32 	[%rd95], %f546;
	add.s64 	%rd550, %rd25, %rd548;
	mul.wide.s32 	%rd551, %r13, 4;
	add.s64 	%rd552, %rd25, %rd551;
	ld.f32 	%f548, [%rd550+4];
	ld.f32 	%f549, [%rd552];
	st.f32 	[%rd550+4], %f549;
	st.f32 	[%rd552], %f548;
	setp.le.s32 	%p195, %r96, %r14;
	add.s32 	%r102, %r88, -2;
	@%p195 bra 	$L__BB0_141;
	cvt.rn.f32.s32 	%f550, %r14;
	st.f32 	[%rd94+-4], %f550;
	cvt.rn.f32.s32 	%f551, %r96;
	st.f32 	[%rd94], %f551;
	mov.u32 	%r102, %r88;
$L__BB0_141:
	add.s32 	%r42, %r96, 2;
	setp.ge.s32 	%p196, %r42, %r13;
	@%p196 bra 	$L__BB0_143;
	cvt.rn.f32.s32 	%f552, %r42;
	mul.wide.s32 	%rd553, %r102, 4;
	add.s64 	%rd554, %rd27, %rd553;
	st.f32 	[%rd554+4], %f552;
	cvt.rn.f32.s32 	%f553, %r13;
	add.s32 	%r102, %r102, 2;
	st.f32 	[%rd554+8], %f553;
$L__BB0_143:
	setp.gt.s32 	%p197, %r102, -1;
	mov.u32 	%r88, %r102;
	@%p197 bra 	$L__BB0_120;
	ld.global.f32 	%f98, [%rd2];
	mov.f32 	%f856, 0fFF7FFFFF;
	@%p4 bra 	$L__BB0_159;
	setp.lt.u64 	%p199, %rd14, 15;
	mov.f32 	%f856, 0fFF7FFFFF;
	mov.b64 	%rd726, 0;
	@%p199 bra 	$L__BB0_148;
	mov.f32 	%f856, 0fFF7FFFFF;
	mov.b64 	%rd728, 0;
$L__BB0_147:
	.pragma "nounroll";
	shl.b64 	%rd557, %rd728, 2;
	add.s64 	%rd558, %rd26, %rd557;
	ld.f32 	%f558, [%rd558];
	setp.gt.f32 	%p200, %f558, %f856;
	selp.f32 	%f559, %f558, %f856, %p200;
	ld.f32 	%f560, [%rd558+4];
	setp.gt.f32 	%p201, %f560, %f559;
	selp.f32 	%f561, %f560, %f559, %p201;
	ld.f32 	%f562, [%rd558+8];
	setp.gt.f32 	%p202, %f562, %f561;
	selp.f32 	%f563, %f562, %f561, %p202;
	ld.f32 	%f564, [%rd558+12];
	setp.gt.f32 	%p203, %f564, %f563;
	selp.f32 	%f565, %f564, %f563, %p203;
	ld.f32 	%f566, [%rd558+16];
	setp.gt.f32 	%p204, %f566, %f565;
	selp.f32 	%f567, %f566, %f565, %p204;
	ld.f32 	%f568, [%rd558+20];
	setp.gt.f32 	%p205, %f568, %f567;
	selp.f32 	%f569, %f568, %f567, %p205;
	ld.f32 	%f570, [%rd558+24];
	setp.gt.f32 	%p206, %f570, %f569;
	selp.f32 	%f571, %f570, %f569, %p206;
	ld.f32 	%f572, [%rd558+28];
	setp.gt.f32 	%p207, %f572, %f571;
	selp.f32 	%f573, %f572, %f571, %p207;
	ld.f32 	%f574, [%rd558+32];
	setp.gt.f32 	%p208, %f574, %f573;
	selp.f32 	%f575, %f574, %f573, %p208;
	ld.f32 	%f576, [%rd558+36];
	setp.gt.f32 	%p209, %f576, %f575;
	selp.f32 	%f577, %f576, %f575, %p209;
	ld.f32 	%f578, [%rd558+40];
	setp.gt.f32 	%p210, %f578, %f577;
	selp.f32 	%f579, %f578, %f577, %p210;
	ld.f32 	%f580, [%rd558+44];
	setp.gt.f32 	%p211, %f580, %f579;
	selp.f32 	%f581, %f580, %f579, %p211;
	ld.f32 	%f582, [%rd558+48];
	setp.gt.f32 	%p212, %f582, %f581;
	selp.f32 	%f583, %f582, %f581, %p212;
	ld.f32 	%f584, [%rd558+52];
	setp.gt.f32 	%p213, %f584, %f583;
	selp.f32 	%f585, %f584, %f583, %p213;
	ld.f32 	%f586, [%rd558+56];
	setp.gt.f32 	%p214, %f586, %f585;
	selp.f32 	%f587, %f586, %f585, %p214;
	ld.f32 	%f588, [%rd558+60];
	setp.gt.f32 	%p215, %f588, %f587;
	selp.f32 	%f856, %f588, %f587, %p215;
	add.s64 	%rd728, %rd728, 16;
	setp.eq.s64 	%p216, %rd728, %rd20;
	mov.u64 	%rd726, %rd20;
	@%p216 bra 	$L__BB0_148;
	bra.uni 	$L__BB0_147;
$L__BB0_148:
	setp.eq.s64 	%p217, %rd18, 0;
	@%p217 bra 	$L__BB0_159;
	setp.lt.u64 	%p218, %rd19, 7;
	@%p218 bra 	$L__BB0_151;
	shl.b64 	%rd559, %rd726, 2;
	add.s64 	%rd560, %rd26, %rd559;
	ld.f32 	%f590, [%rd560];
	setp.gt.f32 	%p219, %f590, %f856;
	selp.f32 	%f591, %f590, %f856, %p219;
	add.s64 	%rd561, %rd559, 4;
	and.b64  	%rd562, %rd561, 17179869180;
	add.s64 	%rd563, %rd26, %rd562;
	ld.f32 	%f592, [%rd563];
	setp.gt.f32 	%p220, %f592, %f591;
	selp.f32 	%f593, %f592, %f591, %p220;
	add.s64 	%rd564, %rd559, 8;
	and.b64  	%rd565, %rd564, 17179869180;
	add.s64 	%rd566, %rd26, %rd565;
	ld.f32 	%f594, [%rd566];
	setp.gt.f32 	%p221, %f594, %f593;
	selp.f32 	%f595, %f594, %f593, %p221;
	add.s64 	%rd567, %rd559, 12;
	and.b64  	%rd568, %rd567, 17179869180;
	add.s64 	%rd569, %rd26, %rd568;
	ld.f32 	%f596, [%rd569];
	setp.gt.f32 	%p222, %f596, %f595;
	selp.f32 	%f597, %f596, %f595, %p222;
	add.s64 	%rd570, %rd559, 16;
	and.b64  	%rd571, %rd570, 17179869180;
	add.s64 	%rd572, %rd26, %rd571;
	ld.f32 	%f598, [%rd572];
	setp.gt.f32 	%p223, %f598, %f597;
	selp.f32 	%f599, %f598, %f597, %p223;
	add.s64 	%rd573, %rd559, 20;
	and.b64  	%rd574, %rd573, 17179869180;
	add.s64 	%rd575, %rd26, %rd574;
	ld.f32 	%f600, [%rd575];
	setp.gt.f32 	%p224, %f600, %f599;
	selp.f32 	%f601, %f600, %f599, %p224;
	add.s64 	%rd576, %rd559, 24;
	and.b64  	%rd577, %rd576, 17179869180;
	add.s64 	%rd578, %rd26, %rd577;
	ld.f32 	%f602, [%rd578];
	setp.gt.f32 	%p225, %f602, %f601;
	selp.f32 	%f603, %f602, %f601, %p225;
	add.s64 	%rd579, %rd559, 28;
	and.b64  	%rd580, %rd579, 17179869180;
	add.s64 	%rd581, %rd26, %rd580;
	ld.f32 	%f604, [%rd581];
	setp.gt.f32 	%p226, %f604, %f603;
	selp.f32 	%f856, %f604, %f603, %p226;
	add.s64 	%rd582, %rd726, 8;
	and.b64  	%rd726, %rd582, 4294967295;
$L__BB0_151:
	setp.eq.s64 	%p227, %rd15, 0;
	@%p227 bra 	$L__BB0_159;
	setp.lt.u64 	%p228, %rd16, 3;
	@%p228 bra 	$L__BB0_154;
	shl.b64 	%rd583, %rd726, 2;
	add.s64 	%rd584, %rd26, %rd583;
	ld.f32 	%f606, [%rd584];
	setp.gt.f32 	%p229, %f606, %f856;
	selp.f32 	%f607, %f606, %f856, %p229;
	add.s64 	%rd585, %rd583, 4;
	and.b64  	%rd586, %rd585, 17179869180;
	add.s64 	%rd587, %rd26, %rd586;
	ld.f32 	%f608, [%rd587];
	setp.gt.f32 	%p230, %f608, %f607;
	selp.f32 	%f609, %f608, %f607, %p230;
	add.s64 	%rd588, %rd583, 8;
	and.b64  	%rd589, %rd588, 17179869180;
	add.s64 	%rd590, %rd26, %rd589;
	ld.f32 	%f610, [%rd590];
	setp.gt.f32 	%p231, %f610, %f609;
	selp.f32 	%f611, %f610, %f609, %p231;
	add.s64 	%rd591, %rd583, 12;
	and.b64  	%rd592, %rd591, 17179869180;
	add.s64 	%rd593, %rd26, %rd592;
	ld.f32 	%f612, [%rd593];
	setp.gt.f32 	%p232, %f612, %f611;
	selp.f32 	%f856, %f612, %f611, %p232;
	add.s64 	%rd594, %rd726, 4;
	and.b64  	%rd726, %rd594, 4294967295;
$L__BB0_154:
	setp.eq.s64 	%p233, %rd17, 0;
	@%p233 bra 	$L__BB0_159;
	setp.eq.s64 	%p234, %rd17, 1;
	shl.b64 	%rd595, %rd726, 2;
	add.s64 	%rd596, %rd26, %rd595;
	ld.f32 	%f613, [%rd596];
	setp.gt.f32 	%p235, %f613, %f856;
	selp.f32 	%f856, %f613, %f856, %p235;
	@%p234 bra 	$L__BB0_159;
	setp.eq.s64 	%p236, %rd17, 2;
	add.s64 	%rd598, %rd595, 4;
	and.b64  	%rd599, %rd598, 17179869180;
	add.s64 	%rd600, %rd26, %rd599;
	ld.f32 	%f614, [%rd600];
	setp.gt.f32 	%p237, %f614, %f856;
	selp.f32 	%f856, %f614, %f856, %p237;
	@%p236 bra 	$L__BB0_159;
	add.s64 	%rd602, %rd595, 8;
	and.b64  	%rd603, %rd602, 17179869180;
	add.s64 	%rd604, %rd26, %rd603;
	ld.f32 	%f109, [%rd604];
	setp.leu.f32 	%p238, %f109, %f856;
	@%p238 bra 	$L__BB0_159;
	mov.f32 	%f856, %f109;
$L__BB0_159:
	mov.f32 	%f865, 0f7F7FFFFF;
	@%p4 bra 	$L__BB0_174;
	setp.lt.u64 	%p240, %rd14, 15;
	mov.f32 	%f865, 0f7F7FFFFF;
	mov.b64 	%rd731, 0;
	@%p240 bra 	$L__BB0_163;
	mov.f32 	%f865, 0f7F7FFFFF;
	mov.b64 	%rd729, 0;
$L__BB0_162:
	.pragma "nounroll";
	shl.b64 	%rd607, %rd729, 2;
	add.s64 	%rd608, %rd26, %rd607;
	ld.f32 	%f619, [%rd608];
	setp.lt.f32 	%p241, %f619, %f865;
	selp.f32 	%f620, %f619, %f865, %p241;
	ld.f32 	%f621, [%rd608+4];
	setp.lt.f32 	%p242, %f621, %f620;
	selp.f32 	%f622, %f621, %f620, %p242;
	ld.f32 	%f623, [%rd608+8];
	setp.lt.f32 	%p243, %f623, %f622;
	selp.f32 	%f624, %f623, %f622, %p243;
	ld.f32 	%f625, [%rd608+12];
	setp.lt.f32 	%p244, %f625, %f624;
	selp.f32 	%f626, %f625, %f624, %p244;
	ld.f32 	%f627, [%rd608+16];
	setp.lt.f32 	%p245, %f627, %f626;
	selp.f32 	%f628, %f627, %f626, %p245;
	ld.f32 	%f629, [%rd608+20];
	setp.lt.f32 	%p246, %f629, %f628;
	selp.f32 	%f630, %f629, %f628, %p246;
	ld.f32 	%f631, [%rd608+24];
	setp.lt.f32 	%p247, %f631, %f630;
	selp.f32 	%f632, %f631, %f630, %p247;
	ld.f32 	%f633, [%rd608+28];
	setp.lt.f32 	%p248, %f633, %f632;
	selp.f32 	%f634, %f633, %f632, %p248;
	ld.f32 	%f635, [%rd608+32];
	setp.lt.f32 	%p249, %f635, %f634;
	selp.f32 	%f636, %f635, %f634, %p249;
	ld.f32 	%f637, [%rd608+36];
	setp.lt.f32 	%p250, %f637, %f636;
	selp.f32 	%f638, %f637, %f636, %p250;
	ld.f32 	%f639, [%rd608+40];
	setp.lt.f32 	%p251, %f639, %f638;
	selp.f32 	%f640, %f639, %f638, %p251;
	ld.f32 	%f641, [%rd608+44];
	setp.lt.f32 	%p252, %f641, %f640;
	selp.f32 	%f642, %f641, %f640, %p252;
	ld.f32 	%f643, [%rd608+48];
	setp.lt.f32 	%p253, %f643, %f642;
	selp.f32 	%f644, %f643, %f642, %p253;
	ld.f32 	%f645, [%rd608+52];
	setp.lt.f32 	%p254, %f645, %f644;
	selp.f32 	%f646, %f645, %f644, %p254;
	ld.f32 	%f647, [%rd608+56];
	setp.lt.f32 	%p255, %f647, %f646;
	selp.f32 	%f648, %f647, %f646, %p255;
	ld.f32 	%f649, [%rd608+60];
	setp.lt.f32 	%p256, %f649, %f648;
	selp.f32 	%f865, %f649, %f648, %p256;
	add.s64 	%rd729, %rd729, 16;
	setp.ne.s64 	%p257, %rd729, %rd20;
	mov.u64 	%rd731, %rd20;
	@%p257 bra 	$L__BB0_162;
$L__BB0_163:
	setp.eq.s64 	%p258, %rd18, 0;
	@%p258 bra 	$L__BB0_174;
	setp.lt.u64 	%p259, %rd19, 7;
	@%p259 bra 	$L__BB0_166;
	shl.b64 	%rd609, %rd731, 2;
	add.s64 	%rd610, %rd26, %rd609;
	ld.f32 	%f651, [%rd610];
	setp.lt.f32 	%p260, %f651, %f865;
	selp.f32 	%f652, %f651, %f865, %p260;
	add.s64 	%rd611, %rd609, 4;
	and.b64  	%rd612, %rd611, 17179869180;
	add.s64 	%rd613, %rd26, %rd612;
	ld.f32 	%f653, [%rd613];
	setp.lt.f32 	%p261, %f653, %f652;
	selp.f32 	%f654, %f653, %f652, %p261;
	add.s64 	%rd614, %rd609, 8;
	and.b64  	%rd615, %rd614, 17179869180;
	add.s64 	%rd616, %rd26, %rd615;
	ld.f32 	%f655, [%rd616];
	setp.lt.f32 	%p262, %f655, %f654;
	selp.f32 	%f656, %f655, %f654, %p262;
	add.s64 	%rd617, %rd609, 12;
	and.b64  	%rd618, %rd617, 17179869180;
	add.s64 	%rd619, %rd26, %rd618;
	ld.f32 	%f657, [%rd619];
	setp.lt.f32 	%p263, %f657, %f656;
	selp.f32 	%f658, %f657, %f656, %p263;
	add.s64 	%rd620, %rd609, 16;
	and.b64  	%rd621, %rd620, 17179869180;
	add.s64 	%rd622, %rd26, %rd621;
	ld.f32 	%f659, [%rd622];
	setp.lt.f32 	%p264, %f659, %f658;
	selp.f32 	%f660, %f659, %f658, %p264;
	add.s64 	%rd623, %rd609, 20;
	and.b64  	%rd624, %rd623, 17179869180;
	add.s64 	%rd625, %rd26, %rd624;
	ld.f32 	%f661, [%rd625];
	setp.lt.f32 	%p265, %f661, %f660;
	selp.f32 	%f662, %f661, %f660, %p265;
	add.s64 	%rd626, %rd609, 24;
	and.b64  	%rd627, %rd626, 17179869180;
	add.s64 	%rd628, %rd26, %rd627;
	ld.f32 	%f663, [%rd628];
	setp.lt.f32 	%p266, %f663, %f662;
	selp.f32 	%f664, %f663, %f662, %p266;
	add.s64 	%rd629, %rd609, 28;
	and.b64  	%rd630, %rd629, 17179869180;
	add.s64 	%rd631, %rd26, %rd630;
	ld.f32 	%f665, [%rd631];
	setp.lt.f32 	%p267, %f665, %f664;
	selp.f32 	%f865, %f665, %f664, %p267;
	add.s64 	%rd632, %rd731, 8;
	and.b64  	%rd731, %rd632, 4294967295;
$L__BB0_166:
	setp.eq.s64 	%p268, %rd15, 0;
	@%p268 bra 	$L__BB0_174;
	setp.lt.u64 	%p269, %rd16, 3;
	@%p269 bra 	$L__BB0_169;
	shl.b64 	%rd633, %rd731, 2;
	add.s64 	%rd634, %rd26, %rd633;
	ld.f32 	%f667, [%rd634];
	setp.lt.f32 	%p270, %f667, %f865;
	selp.f32 	%f668, %f667, %f865, %p270;
	add.s64 	%rd635, %rd633, 4;
	and.b64  	%rd636, %rd635, 17179869180;
	add.s64 	%rd637, %rd26, %rd636;
	ld.f32 	%f669, [%rd637];
	setp.lt.f32 	%p271, %f669, %f668;
	selp.f32 	%f670, %f669, %f668, %p271;
	add.s64 	%rd638, %rd633, 8;
	and.b64  	%rd639, %rd638, 17179869180;
	add.s64 	%rd640, %rd26, %rd639;
	ld.f32 	%f671, [%rd640];
	setp.lt.f32 	%p272, %f671, %f670;
	selp.f32 	%f672, %f671, %f670, %p272;
	add.s64 	%rd641, %rd633, 12;
	and.b64  	%rd642, %rd641, 17179869180;
	add.s64 	%rd643, %rd26, %rd642;
	ld.f32 	%f673, [%rd643];
	setp.lt.f32 	%p273, %f673, %f672;
	selp.f32 	%f865, %f673, %f672, %p273;
	add.s64 	%rd644, %rd731, 4;
	and.b64  	%rd731, %rd644, 4294967295;
$L__BB0_169:
	setp.eq.s64 	%p274, %rd17, 0;
	@%p274 bra 	$L__BB0_174;
	setp.eq.s64 	%p275, %rd17, 1;
	shl.b64 	%rd645, %rd731, 2;
	add.s64 	%rd646, %rd26, %rd645;
	ld.f32 	%f674, [%rd646];
	setp.lt.f32 	%p276, %f674, %f865;
	selp.f32 	%f865, %f674, %f865, %p276;
	@%p275 bra 	$L__BB0_174;
	setp.eq.s64 	%p277, %rd17, 2;
	add.s64 	%rd648, %rd645, 4;
	and.b64  	%rd649, %rd648, 17179869180;
	add.s64 	%rd650, %rd26, %rd649;
	ld.f32 	%f675, [%rd650];
	setp.lt.f32 	%p278, %f675, %f865;
	selp.f32 	%f865, %f675, %f865, %p278;
	@%p277 bra 	$L__BB0_174;
	add.s64 	%rd652, %rd645, 8;
	and.b64  	%rd653, %rd652, 17179869180;
	add.s64 	%rd654, %rd26, %rd653;
	ld.f32 	%f125, [%rd654];
	setp.geu.f32 	%p279, %f125, %f865;
	@%p279 bra 	$L__BB0_174;
	mov.f32 	%f865, %f125;
$L__BB0_174:
	sub.f32 	%f677, %f856, %f865;
	mul.f32 	%f127, %f98, %f677;
	mov.f32 	%f878, 0f00000000;
	@%p4 bra 	$L__BB0_198;
	mul.f32 	%f128, %f127, 0f3F000000;
	mov.f32 	%f870, 0f00000000;
	mov.b64 	%rd733, 0;
	mov.u64 	%rd737, %rd26;
	mov.u64 	%rd739, %rd26;
$L__BB0_176:
	shl.b64 	%rd656, %rd733, 2;
	add.s64 	%rd657, %rd26, %rd656;
	ld.f32 	%f130, [%rd657];
	add.f32 	%f131, %f128, %f130;
	setp.ge.u64 	%p281, %rd737, %rd43;
	@%p281 bra 	$L__BB0_179;
$L__BB0_177:
	ld.f32 	%f679, [%rd737];
	setp.geu.f32 	%p282, %f679, %f131;
	@%p282 bra 	$L__BB0_179;
	sub.s64 	%rd658, %rd737, %rd26;
	add.s64 	%rd659, %rd25, %rd658;
	ld.f32 	%f680, [%rd659];
	add.f32 	%f870, %f870, %f680;
	add.s64 	%rd737, %rd737, 4;
	setp.lt.u64 	%p283, %rd737, %rd43;
	@%p283 bra 	$L__BB0_177;
$L__BB0_179:
	setp.ge.u64 	%p284, %rd739, %rd737;
	@%p284 bra 	$L__BB0_183;
	sub.f32 	%f135, %f130, %f128;
$L__BB0_181:
	ld.f32 	%f681, [%rd739];
	setp.geu.f32 	%p285, %f681, %f135;
	@%p285 bra 	$L__BB0_183;
	sub.s64 	%rd660, %rd739, %rd26;
	add.s64 	%rd661, %rd25, %rd660;
	ld.f32 	%f682, [%rd661];
	sub.f32 	%f870, %f870, %f682;
	add.s64 	%rd739, %rd739, 4;
	setp.lt.u64 	%p286, %rd739, %rd737;
	@%p286 bra 	$L__BB0_181;
$L__BB0_183:
	setp.ne.s64 	%p287, %rd737, %rd739;
	@%p287 bra 	$L__BB0_200;
	shl.b64 	%rd666, %rd733, 2;
	add.s64 	%rd667, %rd27, %rd666;
	mov.b32 	%r85, 0;
	st.u32 	[%rd667], %r85;
	bra.uni 	$L__BB0_201;
$L__BB0_185:
	setp.lt.u64 	%p289, %rd14, 15;
	mov.f32 	%f878, 0f00000000;
	mov.b64 	%rd742, 0;
	@%p289 bra 	$L__BB0_188;
	mov.f32 	%f878, 0f00000000;
	mov.b64 	%rd740, 0;
$L__BB0_187:
	.pragma "nounroll";
	shl.b64 	%rd670, %rd740, 2;
	add.s64 	%rd671, %rd25, %rd670;
	ld.f32 	%f688, [%rd671];
	add.s64 	%rd672, %rd27, %rd670;
	ld.f32 	%f689, [%rd672];
	sub.f32 	%f690, %f688, %f689;
	fma.rn.f32 	%f691, %f690, %f690, %f878;
	ld.f32 	%f692, [%rd671+4];
	ld.f32 	%f693, [%rd672+4];
	sub.f32 	%f694, %f692, %f693;
	fma.rn.f32 	%f695, %f694, %f694, %f691;
	ld.f32 	%f696, [%rd671+8];
	ld.f32 	%f697, [%rd672+8];
	sub.f32 	%f698, %f696, %f697;
	fma.rn.f32 	%f699, %f698, %f698, %f695;
	ld.f32 	%f700, [%rd671+12];
	ld.f32 	%f701, [%rd672+12];
	sub.f32 	%f702, %f700, %f701;
	fma.rn.f32 	%f703, %f702, %f702, %f699;
	ld.f32 	%f704, [%rd671+16];
	ld.f32 	%f705, [%rd672+16];
	sub.f32 	%f706, %f704, %f705;
	fma.rn.f32 	%f707, %f706, %f706, %f703;
	ld.f32 	%f708, [%rd671+20];
	ld.f32 	%f709, [%rd672+20];
	sub.f32 	%f710, %f708, %f709;
	fma.rn.f32 	%f711, %f710, %f710, %f707;
	ld.f32 	%f712, [%rd671+24];
	ld.f32 	%f713, [%rd672+24];
	sub.f32 	%f714, %f712, %f713;
	fma.rn.f32 	%f715, %f714, %f714, %f711;
	ld.f32 	%f716, [%rd671+28];
	ld.f32 	%f717, [%rd672+28];
	sub.f32 	%f718, %f716, %f717;
	fma.rn.f32 	%f719, %f718, %f718, %f715;
	ld.f32 	%f720, [%rd671+32];
	ld.f32 	%f721, [%rd672+32];
	sub.f32 	%f722, %f720, %f721;
	fma.rn.f32 	%f723, %f722, %f722, %f719;
	ld.f32 	%f724, [%rd671+36];
	ld.f32 	%f725, [%rd672+36];
	sub.f32 	%f726, %f724, %f725;
	fma.rn.f32 	%f727, %f726, %f726, %f723;
	ld.f32 	%f728, [%rd671+40];
	ld.f32 	%f729, [%rd672+40];
	sub.f32 	%f730, %f728, %f729;
	fma.rn.f32 	%f731, %f730, %f730, %f727;
	ld.f32 	%f732, [%rd671+44];
	ld.f32 	%f733, [%rd672+44];
	sub.f32 	%f734, %f732, %f733;
	fma.rn.f32 	%f735, %f734, %f734, %f731;
	ld.f32 	%f736, [%rd671+48];
	ld.f32 	%f737, [%rd672+48];
	sub.f32 	%f738, %f736, %f737;
	fma.rn.f32 	%f739, %f738, %f738, %f735;
	ld.f32 	%f740, [%rd671+52];
	ld.f32 	%f741, [%rd672+52];
	sub.f32 	%f742, %f740, %f741;
	fma.rn.f32 	%f743, %f742, %f742, %f739;
	ld.f32 	%f744, [%rd671+56];
	ld.f32 	%f745, [%rd672+56];
	sub.f32 	%f746, %f744, %f745;
	fma.rn.f32 	%f747, %f746, %f746, %f743;
	ld.f32 	%f748, [%rd671+60];
	ld.f32 	%f749, [%rd672+60];
	sub.f32 	%f750, %f748, %f749;
	fma.rn.f32 	%f878, %f750, %f750, %f747;
	add.s64 	%rd740, %rd740, 16;
	setp.ne.s64 	%p290, %rd740, %rd20;
	mov.u64 	%rd742, %rd20;
	@%p290 bra 	$L__BB0_187;
$L__BB0_188:
	setp.eq.s64 	%p291, %rd18, 0;
	@%p291 bra 	$L__BB0_198;
	setp.lt.u64 	%p292, %rd19, 7;
	@%p292 bra 	$L__BB0_191;
	shl.b64 	%rd673, %rd742, 2;
	add.s64 	%rd674, %rd25, %rd673;
	ld.f32 	%f752, [%rd674];
	add.s64 	%rd675, %rd27, %rd673;
	ld.f32 	%f753, [%rd675];
	sub.f32 	%f754, %f752, %f753;
	fma.rn.f32 	%f755, %f754, %f754, %f878;
	ld.f32 	%f756, [%rd674+4];
	ld.f32 	%f757, [%rd675+4];
	sub.f32 	%f758, %f756, %f757;
	fma.rn.f32 	%f759, %f758, %f758, %f755;
	ld.f32 	%f760, [%rd674+8];
	ld.f32 	%f761, [%rd675+8];
	sub.f32 	%f762, %f760, %f761;
	fma.rn.f32 	%f763, %f762, %f762, %f759;
	ld.f32 	%f764, [%rd674+12];
	ld.f32 	%f765, [%rd675+12];
	sub.f32 	%f766, %f764, %f765;
	fma.rn.f32 	%f767, %f766, %f766, %f763;
	ld.f32 	%f768, [%rd674+16];
	ld.f32 	%f769, [%rd675+16];
	sub.f32 	%f770, %f768, %f769;
	fma.rn.f32 	%f771, %f770, %f770, %f767;
	ld.f32 	%f772, [%rd674+20];
	ld.f32 	%f773, [%rd675+20];
	sub.f32 	%f774, %f772, %f773;
	fma.rn.f32 	%f775, %f774, %f774, %f771;
	ld.f32 	%f776, [%rd674+24];
	ld.f32 	%f777, [%rd675+24];
	sub.f32 	%f778, %f776, %f777;
	fma.rn.f32 	%f779, %f778, %f778, %f775;
	ld.f32 	%f780, [%rd674+28];
	ld.f32 	%f781, [%rd675+28];
	sub.f32 	%f782, %f780, %f781;
	fma.rn.f32 	%f878, %f782, %f782, %f779;
	add.s64 	%rd742, %rd742, 8;
$L__BB0_191:
	setp.eq.s64 	%p293, %rd15, 0;
	@%p293 bra 	$L__BB0_198;
	setp.lt.u64 	%p294, %rd16, 3;
	@%p294 bra 	$L__BB0_194;
	shl.b64 	%rd676, %rd742, 2;
	add.s64 	%rd677, %rd25, %rd676;
	ld.f32 	%f784, [%rd677];
	add.s64 	%rd678, %rd27, %rd676;
	ld.f32 	%f785, [%rd678];
	sub.f32 	%f786, %f784, %f785;
	fma.rn.f32 	%f787, %f786, %f786, %f878;
	ld.f32 	%f788, [%rd677+4];
	ld.f32 	%f789, [%rd678+4];
	sub.f32 	%f790, %f788, %f789;
	fma.rn.f32 	%f791, %f790, %f790, %f787;
	ld.f32 	%f792, [%rd677+8];
	ld.f32 	%f793, [%rd678+8];
	sub.f32 	%f794, %f792, %f793;
	fma.rn.f32 	%f795, %f794, %f794, %f791;
	ld.f32 	%f796, [%rd677+12];
	ld.f32 	%f797, [%rd678+12];
	sub.f32 	%f798, %f796, %f797;
	fma.rn.f32 	%f878, %f798, %f798, %f795;
	add.s64 	%rd742, %rd742, 4;
$L__BB0_194:
	setp.eq.s64 	%p295, %rd17, 0;
	@%p295 bra 	$L__BB0_198;
	setp.eq.s64 	%p296, %rd17, 1;
	shl.b64 	%rd679, %rd742, 2;
	add.s64 	%rd131, %rd25, %rd679;
	ld.f32 	%f799, [%rd131];
	add.s64 	%rd132, %rd27, %rd679;
	ld.f32 	%f800, [%rd132];
	sub.f32 	%f801, %f799, %f800;
	fma.rn.f32 	%f878, %f801, %f801, %f878;
	@%p296 bra 	$L__BB0_198;
	setp.eq.s64 	%p297, %rd17, 2;
	ld.f32 	%f802, [%rd131+4];
	ld.f32 	%f803, [%rd132+4];
	sub.f32 	%f804, %f802, %f803;
	fma.rn.f32 	%f878, %f804, %f804, %f878;
	@%p297 bra 	$L__BB0_198;
	ld.f32 	%f805, [%rd131+8];
	ld.f32 	%f806, [%rd132+8];
	sub.f32 	%f807, %f805, %f806;
	fma.rn.f32 	%f878, %f807, %f807, %f878;
$L__BB0_198:
	div.rn.f32 	%f808, %f838, %f878;
	ld.global.u64 	%rd680, [%rd22];
	mul.wide.s32 	%rd681, %r45, 8;
	add.s64 	%rd682, %rd680, %rd681;
	ld.u64 	%rd683, [%rd682];
	shl.b64 	%rd684, %rd689, 2;
	add.s64 	%rd685, %rd683, %rd684;
	st.f32 	[%rd685], %f808;
	add.s64 	%rd689, %rd689, 1;
	setp.lt.u64 	%p298, %rd689, %rd23;
	@%p298 bra 	$L__BB0_6;
$L__BB0_199:
	ret;
$L__BB0_200:
	sub.s64 	%rd662, %rd737, %rd739;
	shr.s64 	%rd663, %rd662, 2;
	cvt.rn.f32.s64 	%f683, %rd663;
	div.rn.f32 	%f684, %f870, %f683;
	shl.b64 	%rd664, %rd733, 2;
	add.s64 	%rd665, %rd27, %rd664;
	st.f32 	[%rd665], %f684;
$L__BB0_201:
	add.s64 	%rd733, %rd733, 1;
	setp.eq.s64 	%p288, %rd733, %rd12;
	@%p288 bra 	$L__BB0_185;
	bra.uni 	$L__BB0_176;

}


// ===== COMPILED SASS (sm_100) =====

	.target	sm_100

	.elftype	@"ET_EXEC"


//--------------------- .note.nv.tkinfo           --------------------------
	.section	.note.nv.tkinfo,"",@"SHT_NOTE"
	.sectionflags	@"SHF_NOTE_NV_TKINFO"
	.tkinfo
        /*0018*/ 	.word	0x00000002
        /*0030*/ 	.string	""
        /*0030*/ 	.string	"ptxas"
        /*0030*/ 	.string	"Cuda compilation tools, release 13.0, V13.0.88"
        /*0030*/ 	.string	"Build cuda_13.0.r13.0/compiler.36424714_0"
        /*0030*/ 	.string	"-arch sm_100 -m 64 "



//--------------------- .note.nv.cuinfo           --------------------------
	.section	.note.nv.cuinfo,"",@"SHT_NOTE"
	.sectionflags	@"SHF_NOTE_NV_CUINFO"
        /*0018*/ 	.short	0x0002
        /*001a*/ 	.short	0x0064
        /*001c*/ 	.short	0x0082
	.zero		2


//--------------------- .nv.info                  --------------------------
	.section	.nv.info,"",@"SHT_CUDA_INFO"
	.align	4


	//----- nvinfo : EIATTR_REGCOUNT
	.align		4
        /*0000*/ 	.byte	0x04, 0x2f
        /*0002*/ 	.short	(.L_2 - .L_1)
	.align		4
.L_1:
        /*0004*/ 	.word	index@(_Z15plavchan_kernelP7Array2DS0_P7Array1DPfS0_iS0_S0_S0_)
        /*0008*/ 	.word	0x00000030


	//----- nvinfo : EIATTR_FRAME_SIZE
	.align		4
.L_2:
        /*000c*/ 	.byte	0x04, 0x11
        /*000e*/ 	.short	(.L_4 - .L_3)
	.align		4
.L_3:
        /*0010*/ 	.word	index@($__internal_1_$__cuda_sm3x_div_rn_noftz_f32_slowpath)
        /*0014*/ 	.word	0x00000000


	//----- nvinfo : EIATTR_FRAME_SIZE
	.align		4
.L_4:
        /*0018*/ 	.byte	0x04, 0x11
        /*001a*/ 	.short	(.L_6 - .L_5)
	.align		4
.L_5:
        /*001c*/ 	.word	index@($__internal_0_$__cuda_sm20_div_u64)
        /*0020*/ 	.word	0x00000000


	//----- nvinfo : EIATTR_FRAME_SIZE
	.align		4
.L_6:
        /*0024*/ 	.byte	0x04, 0x11
        /*0026*/ 	.short	(.L_8 - .L_7)
	.align		4
.L_7:
        /*0028*/ 	.word	index@(_Z15plavchan_kernelP7Array2DS0_P7Array1DPfS0_iS0_S0_S0_)
        /*002c*/ 	.word	0x00000000


	//----- nvinfo : EIATTR_MIN_STACK_SIZE
	.align		4
.L_8:
        /*0030*/ 	.byte	0x04, 0x12
        /*0032*/ 	.short	(.L_10 - .L_9)
	.align		4
.L_9:
        /*0034*/ 	.word	index@(_Z15plavchan_kernelP7Array2DS0_P7Array1DPfS0_iS0_S0_S0_)
        /*0038*/ 	.word	0x00000000
.L_10:


//--------------------- .nv.compat                --------------------------
	.section	.nv.compat,"",@"SHT_CUDA_COMPAT_INFO"
	.align	4
        /*0000*/ 	.byte	0x02, 0x09, 0x00, 0x00, 0x02, 0x02, 0x01, 0x00, 0x02, 0x05, 0x05, 0x00, 0x03, 0x07, 0x01, 0x01
        /*0010*/ 	.byte	0x02, 0x03, 0x00, 0x00, 0x02, 0x06, 0x01, 0x00, 0x04, 0x0b, 0x08, 0x00, 0x01, 0x00, 0x00, 0x00
        /*0020*/ 	.byte	0x00, 0x00, 0x00, 0x00


//--------------------- .nv.info._Z15plavchan_kernelP7Array2DS0_P7Array1DPfS0_iS0_S0_S0_ --------------------------
	.section	.nv.info._Z15plavchan_kernelP7Array2DS0_P7Array1DPfS0_iS0_S0_S0_,"",@"SHT_CUDA_INFO"
	.sectionflags	@""
	.align	4


	//----- nvinfo : EIATTR_CUDA_API_VERSION
	.align		4
        /*0000*/ 	.byte	0x04, 0x37
        /*0002*/ 	.short	(.L_12 - .L_11)
.L_11:
        /*0004*/ 	.word	0x00000082


	//----- nvinfo : EIATTR_KPARAM_INFO
	.align		4
.L_12:
        /*0008*/ 	.byte	0x04, 0x17
        /*000a*/ 	.short	(.L_14 - .L_13)
.L_13:
        /*000c*/ 	.word	0x00000000
        /*0010*/ 	.short	0x0008
        /*0012*/ 	.short	0x0040
        /*0014*/ 	.byte	0x00, 0xf5, 0x21, 0x00


	//----- nvinfo : EIATTR_KPARAM_INFO
	.align		4
.L_14:
        /*0018*/ 	.byte	0x04, 0x17
        /*001a*/ 	.short	(.L_16 - .L_15)
.L_15:
        /*001c*/ 	.word	0x00000000
        /*0020*/ 	.short	0x0007
        /*0022*/ 	.short	0x0038
        /*0024*/ 	.byte	0x00, 0xf5, 0x21, 0x00


	//----- nvinfo : EIATTR_KPARAM_INFO
	.align		4
.L_16:
        /*0028*/ 	.byte	0x04, 0x17
        /*002a*/ 	.short	(.L_18 - .L_17)
.L_17:
        /*002c*/ 	.word	0x00000000
        /*0030*/ 	.short	0x0006
        /*0032*/ 	.short	0x0030
        /*0034*/ 	.byte	0x00, 0xf5, 0x21, 0x00


	//----- nvinfo : EIATTR_KPARAM_INFO
	.align		4
.L_18:
        /*0038*/ 	.byte	0x04, 0x17
        /*003a*/ 	.short	(.L_20 - .L_19)
.L_19:
        /*003c*/ 	.word	0x00000000
        /*0040*/ 	.short	0x0005
        /*0042*/ 	.short	0x0028
        /*0044*/ 	.byte	0x00, 0xf0, 0x11, 0x00


	//----- nvinfo : EIATTR_KPARAM_INFO
	.align		4
.L_20:
        /*0048*/ 	.byte	0x04, 0x17
        /*004a*/ 	.short	(.L_22 - .L_21)
.L_21:
        /*004c*/ 	.word	0x00000000
        /*0050*/ 	.short	0x0004
        /*0052*/ 	.short	0x0020
        /*0054*/ 	.byte	0x00, 0xf5, 0x21, 0x00


	//----- nvinfo : EIATTR_KPARAM_INFO
	.align		4
.L_22:
        /*0058*/ 	.byte	0x04, 0x17
        /*005a*/ 	.short	(.L_24 - .L_23)
.L_23:
        /*005c*/ 	.word	0x00000000
        /*0060*/ 	.short	0x0003
        /*0062*/ 	.short	0x0018
        /*0064*/ 	.byte	0x00, 0xf5, 0x21, 0x00


	//----- nvinfo : EIATTR_KPARAM_INFO
	.align		4
.L_24:
        /*0068*/ 	.byte	0x04, 0x17
        /*006a*/ 	.short	(.L_26 - .L_25)
.L_25:
        /*006c*/ 	.word	0x00000000
        /*0070*/ 	.short	0x0002
        /*0072*/ 	.short	0x0010
        /*0074*/ 	.byte	0x00, 0xf5, 0x21, 0x00


	//----- nvinfo : EIATTR_KPARAM_INFO
	.align		4
.L_26:
        /*0078*/ 	.byte	0x04, 0x17
        /*007a*/ 	.short	(.L_28 - .L_27)
.L_27:
        /*007c*/ 	.word	0x00000000
        /*0080*/ 	.short	0x0001
        /*0082*/ 	.short	0x0008
        /*0084*/ 	.byte	0x00, 0xf5, 0x21, 0x00


	//----- nvinfo : EIATTR_KPARAM_INFO
	.align		4
.L_28:
        /*0088*/ 	.byte	0x04, 0x17
        /*008a*/ 	.short	(.L_30 - .L_29)
.L_29:
        /*008c*/ 	.word	0x00000000
        /*0090*/ 	.short	0x0000
        /*0092*/ 	.short	0x0000
        /*0094*/ 	.byte	0x00, 0xf5, 0x21, 0x00


	//----- nvinfo : EIATTR_SPARSE_MMA_MASK
	.align		4
.L_30:
        /*0098*/ 	.byte	0x03, 0x50
        /*009a*/ 	.short	0x0000


	//----- nvinfo : EIATTR_MAXREG_COUNT
	.align		4
        /*009c*/ 	.byte	0x03, 0x1b
        /*009e*/ 	.short	0x00ff


	//----- nvinfo : EIATTR_EXTERNS
	.align		4
        /*00a0*/ 	.byte	0x04, 0x0f
        /*00a2*/ 	.short	(.L_32 - .L_31)


	//   ....[0]....
	.align		4
.L_31:
        /*00a4*/ 	.word	index@(vprintf)


	//----- nvinfo : EIATTR_MERCURY_ISA_VERSION
	.align		4
.L_32:
        /*00a8*/ 	.byte	0x03, 0x5f
        /*00aa*/ 	.short	0x0101


	//----- nvinfo : EIATTR_VRC_CTA_INIT_COUNT
	.align		4
        /*00ac*/ 	.byte	0x02, 0x4a
	.zero		1
	.zero		1


	//----- nvinfo : EIATTR_SYSCALL_OFFSETS
	.align		4
        /*00b0*/ 	.byte	0x04, 0x46
        /*00b2*/ 	.short	(.L_34 - .L_33)


	//   ....[0]....
.L_33:
        /*00b4*/ 	.word	0x000056c0


	//----- nvinfo : EIATTR_EXIT_INSTR_OFFSETS
	.align		4
.L_34:
        /*00b8*/ 	.byte	0x04, 0x1c
        /*00ba*/ 	.short	(.L_36 - .L_35)


	//   ....[0]....
.L_35:
        /*00bc*/ 	.word	0x00000270


	//   ....[1]....
        /*00c0*/ 	.word	0x00000320


	//   ....[2]....
        /*00c4*/ 	.word	0x0000a1f0


	//----- nvinfo : EIATTR_CRS_STACK_SIZE
	.align		4
.L_36:
        /*00c8*/ 	.byte	0x04, 0x1e
        /*00ca*/ 	.short	(.L_38 - .L_37)
.L_37:
        /*00cc*/ 	.word	0x00000000


	//----- nvinfo : EIATTR_CBANK_PARAM_SIZE
	.align		4
.L_38:
        /*00d0*/ 	.byte	0x03, 0x19
        /*00d2*/ 	.short	0x0048


	//----- nvinfo : EIATTR_PARAM_CBANK
	.align		4
        /*00d4*/ 	.byte	0x04, 0x0a
        /*00d6*/ 	.short	(.L_40 - .L_39)
	.align		4
.L_39:
        /*00d8*/ 	.word	index@(.nv.constant0._Z15plavchan_kernelP7Array2DS0_P7Array1DPfS0_iS0_S0_S0_)
        /*00dc*/ 	.short	0x0380
        /*00de*/ 	.short	0x0048


	//----- nvinfo : EIATTR_SW_WAR
	.align		4
.L_40:
        /*00e0*/ 	.byte	0x04, 0x36
        /*00e2*/ 	.short	(.L_42 - .L_41)
.L_41:
        /*00e4*/ 	.word	0x00000008
.L_42:


//--------------------- .nv.callgraph             --------------------------
	.section	.nv.callgraph,"",@"SHT_CUDA_CALLGRAPH"
	.align	4
	.sectionentsize	8
	.align		4
        /*0000*/ 	.word	0x00000000
	.align		4
        /*0004*/ 	.word	0xffffffff
	.align		4
        /*0008*/ 	.word	index@(_Z15plavchan_kernelP7Array2DS0_P7Array1DPfS0_iS0_S0_S0_)
	.align		4
        /*000c*/ 	.word	index@(vprintf)
	.align		4
        /*0010*/ 	.word	0x00000000
	.align		4
        /*0014*/ 	.word	0xfffffffe
	.align		4
        /*0018*/ 	.word	0x00000000
	.align		4
        /*001c*/ 	.word	0xfffffffd
	.align		4
        /*0020*/ 	.word	0x00000000
	.align		4
        /*0024*/ 	.word	0xfffffffc


//--------------------- .nv.constant4             --------------------------
	.section	.nv.constant4,"a",@progbits
	.align	8
	.align		8
.nv.constant4:
        /*0000*/ 	.dword	vprintf
	.align		8
        /*0008*/ 	.dword	$str$3


//--------------------- .text._Z15plavchan_kernelP7Array2DS0_P7Array1DPfS0_iS0_S0_S0_ --------------------------
	.section	.text._Z15plavchan_kernelP7Array2DS0_P7Array1DPfS0_iS0_S0_S0_,"ax",@progbits
	.align	128
        .global         _Z15plavchan_kernelP7Array2DS0_P7Array1DPfS0_iS0_S0_S0_
        .type           _Z15plavchan_kernelP7Array2DS0_P7Array1DPfS0_iS0_S0_S0_,@function
        .size           _Z15plavchan_kernelP7Array2DS0_P7Array1DPfS0_iS0_S0_S0_,(.L_x_156 - _Z15plavchan_kernelP7Array2DS0_P7Array1DPfS0_iS0_S0_S0_)
        .other          _Z15plavchan_kernelP7Array2DS0_P7Array1DPfS0_iS0_S0_S0_,@"STO_CUDA_ENTRY STV_DEFAULT"
_Z15plavchan_kernelP7Array2DS0_P7Array1DPfS0_iS0_S0_S0_:
.text._Z15plavchan_kernelP7Array2DS0_P7Array1DPfS0_iS0_S0_S0_:
[----:B------:R-:W0:Y:S08]  /*0000*/  LDC R1, c[0x0][0x37c] ;  /* 0x0000df00ff017b82 */ /* 0x000e300000000800 */
[----:B------:R-:W1:Y:S01]  /*0010*/  LDC.64 R2, c[0x0][0x390] ;  /* 0x0000e400ff027b82 */ /* 0x000e620000000a00 */
[----:B------:R-:W1:Y:S02]  /*0020*/  LDCU.64 UR36, c[0x0][0x358] ;  /* 0x00006b00ff2477ac */ /* 0x000e640008000a00 */
[----:B-1----:R-:W2:Y:S01]  /*0030*/  LDG.E.64 R2, desc[UR36][R2.64+0x8] ;  /* 0x0000082402027981 */ /* 0x002ea2000c1e1b00 */
[----:B------:R-:W1:Y:S01]  /*0040*/  LDCU UR6, c[0x0][0x360] ;  /* 0x00006c00ff0677ac */ /* 0x000e620008000800 */
[----:B------:R-:W1:Y:S02]  /*0050*/  LDCU UR4, c[0x0][0x370] ;  /* 0x00006e00ff0477ac */ /* 0x000e640008000800 */
[----:B-1----:R-:W-:Y:S01]  /*0060*/  UIMAD UR4, UR6, UR4, URZ ;  /* 0x00000004060472a4 */ /* 0x002fe2000f8e02ff */
[----:B--2---:R-:W-:-:S13]  /*0070*/  ISETP.NE.U32.AND P0, PT, R3, RZ, PT ;  /* 0x000000ff0300720c */ /* 0x004fda0003f05070 */
[----:B0-----:R-:W-:Y:S05]  /*0080*/  @P0 BRA `(.L_x_0) ;  /* 0x00000000004c0947 */ /* 0x001fea0003800000 */
[----:B------:R-:W0:Y:S01]  /*0090*/  I2F.U32.RP R0, UR4 ;  /* 0x0000000400007d06 */ /* 0x000e220008209000 */
[----:B------:R-:W-:Y:S01]  /*00a0*/  IMAD R7, RZ, RZ, -UR4 ;  /* 0x80000004ff077e24 */ /* 0x000fe2000f8e02ff */
[----:B------:R-:W-:-:S06]  /*00b0*/  ISETP.NE.U32.AND P2, PT, RZ, UR4, PT ;  /* 0x00000004ff007c0c */ /* 0x000fcc000bf45070 */
[----:B0-----:R-:W0:Y:S02]  /*00c0*/  MUFU.RCP R0, R0 ;  /* 0x0000000000007308 */ /* 0x001e240000001000 */
[----:B0-----:R-:W-:-:S06]  /*00d0*/  VIADD R4, R0, 0xffffffe ;  /* 0x0ffffffe00047836 */ /* 0x001fcc0000000000 */
[----:B------:R0:W1:Y:S02]  /*00e0*/  F2I.FTZ.U32.TRUNC.NTZ R5, R4 ;  /* 0x0000000400057305 */ /* 0x000064000021f000 */
[----:B0-----:R-:W-:Y:S02]  /*00f0*/  IMAD.MOV.U32 R4, RZ, RZ, RZ ;  /* 0x000000ffff047224 */ /* 0x001fe400078e00ff */
[----:B-1----:R-:W-:-:S04]  /*0100*/  IMAD R7, R7, R5, RZ ;  /* 0x0000000507077224 */ /* 0x002fc800078e02ff */
[----:B------:R-:W-:-:S06]  /*0110*/  IMAD.HI.U32 R5, R5, R7, R4 ;  /* 0x0000000705057227 */ /* 0x000fcc00078e0004 */
[----:B------:R-:W-:-:S04]  /*0120*/  IMAD.HI.U32 R5, R5, R2, RZ ;  /* 0x0000000205057227 */ /* 0x000fc800078e00ff */
[----:B------:R-:W-:-:S04]  /*0130*/  IMAD.MOV R7, RZ, RZ, -R5 ;  /* 0x000000ffff077224 */ /* 0x000fc800078e0a05 */
[----:B------:R-:W-:-:S05]  /*0140*/  IMAD R6, R7, UR4, R2 ;  /* 0x0000000407067c24 */ /* 0x000fca000f8e0202 */
[----:B------:R-:W-:-:S13]  /*0150*/  ISETP.GE.U32.AND P0, PT, R6, UR4, PT ;  /* 0x0000000406007c0c */ /* 0x000fda000bf06070 */
[----:B------:R-:W-:Y:S02]  /*0160*/  @P0 VIADD R6, R6, -UR4 ;  /* 0x8000000406060c36 */ /* 0x000fe40008000000 */
[----:B------:R-:W-:-:S03]  /*0170*/  @P0 VIADD R5, R5, 0x1 ;  /* 0x0000000105050836 */ /* 0x000fc60000000000 */
[----:B------:R-:W-:-:S13]  /*0180*/  ISETP.GE.U32.AND P1, PT, R6, UR4, PT ;  /* 0x0000000406007c0c */ /* 0x000fda000bf26070 */
[----:B------:R-:W-:Y:S01]  /*0190*/  @P1 VIADD R5, R5, 0x1 ;  /* 0x0000000105051836 */ /* 0x000fe20000000000 */
[----:B------:R-:W-:Y:S01]  /*01a0*/  @!P2 LOP3.LUT R5, RZ, UR4, RZ, 0x33, !PT ;  /* 0x00000004ff05ac12 */ /* 0x000fe2000f8e33ff */
[----:B------:R-:W-:Y:S06]  /*01b0*/  BRA `(.L_x_1) ;  /* 0x00000000000c7947 */ /* 0x000fec0003800000 */
.L_x_0:
[----:B------:R-:W-:-:S07]  /*01c0*/  MOV R0, 0x1e0 ;  /* 0x000001e000007802 */ /* 0x000fce0000000f00 */
[----:B------:R-:W-:Y:S05]  /*01d0*/  CALL.REL.NOINC `($__internal_0_$__cuda_sm20_div_u64) ;  /* 0x000000a000087944 */ /* 0x000fea0003c00000 */
[----:B------:R-:W-:-:S07]  /*01e0*/  IMAD.MOV.U32 R5, RZ, RZ, R6 ;  /* 0x000000ffff057224 */ /* 0x000fce00078e0006 */
.L_x_1:
[----:B------:R-:W0:Y:S01]  /*01f0*/  S2R R41, SR_CTAID.X ;  /* 0x0000000000297919 */ /* 0x000e220000002500 */
[----:B------:R-:W-:Y:S01]  /*0200*/  VIMNMX.U32 R0, PT, PT, R5, 0x1, !PT ;  /* 0x0000000105007848 */ /* 0x000fe20007fe0000 */
[----:B------:R-:W0:Y:S02]  /*0210*/  S2R R4, SR_TID.X ;  /* 0x0000000000047919 */ /* 0x000e240000002100 */
[----:B0-----:R-:W-:-:S04]  /*0220*/  IMAD R41, R41, UR6, R4 ;  /* 0x0000000629297c24 */ /* 0x001fc8000f8e0204 */
[----:B------:R-:W-:-:S05]  /*0230*/  IMAD R39, R0, R41, RZ ;  /* 0x0000002900277224 */ /* 0x000fca00078e02ff */
[----:B------:R-:W-:Y:S02]  /*0240*/  ISETP.GT.U32.AND P0, PT, R2, R39, PT ;  /* 0x000000270200720c */ /* 0x000fe40003f04070 */
[----:B------:R-:W-:-:S04]  /*0250*/  SHF.R.S32.HI R36, RZ, 0x1f, R39 ;  /* 0x0000001fff247819 */ /* 0x000fc80000011427 */
[----:B------:R-:W-:-:S13]  /*0260*/  ISETP.GT.U32.AND.EX P0, PT, R3, R36, PT, P0 ;  /* 0x000000240300720c */ /* 0x000fda0003f04100 */
[----:B------:R-:W-:Y:S05]  /*0270*/  @!P0 EXIT ;  /* 0x000000000000894d */ /* 0x000fea0003800000 */
[----:B------:R-:W0:Y:S01]  /*0280*/  LDC.64 R6, c[0x0][0x380] ;  /* 0x0000e000ff067b82 */ /* 0x000e220000000a00 */
[----:B------:R-:W-:-:S07]  /*0290*/  IMAD.IADD R9, R0, 0x1, R39 ;  /* 0x0000000100097824 */ /* 0x000fce00078e0227 */
[----:B------:R-:W1:Y:S01]  /*02a0*/  LDC R11, c[0x0][0x3a8] ;  /* 0x0000ea00ff0b7b82 */ /* 0x000e620000000800 */
[----:B0-----:R-:W1:Y:S01]  /*02b0*/  LDG.E.64 R4, desc[UR36][R6.64+0x10] ;  /* 0x0000102406047981 */ /* 0x001e62000c1e1b00 */
[----:B------:R-:W-:Y:S02]  /*02c0*/  ISETP.LT.U32.AND P0, PT, R2, R9, PT ;  /* 0x000000090200720c */ /* 0x000fe40003f01070 */
[----:B------:R-:W-:-:S04]  /*02d0*/  SHF.R.S32.HI R0, RZ, 0x1f, R9 ;  /* 0x0000001fff007819 */ /* 0x000fc80000011409 */
[----:B------:R-:W-:-:S04]  /*02e0*/  ISETP.LT.U32.AND.EX P0, PT, R3, R0, PT, P0 ;  /* 0x000000000300720c */ /* 0x000fc80003f01100 */
[----:B------:R-:W-:-:S04]  /*02f0*/  SEL R40, R2, R9, P0 ;  /* 0x0000000902287207 */ /* 0x000fc80000000000 */
[----:B------:R-:W-:Y:S01]  /*0300*/  ISETP.GE.U32.AND P0, PT, R39, R40, PT ;  /* 0x000000282700720c */ /* 0x000fe20003f06070 */
[----:B-1----:R-:W-:-:S12]  /*0310*/  IMAD.WIDE R4, R11, 0x8, R4 ;  /* 0x000000080b047825 */ /* 0x002fd800078e0204 */
[----:B------:R-:W-:Y:S05]  /*0320*/  @P0 EXIT ;  /* 0x000000000000094d */ /* 0x000fea0003800000 */
[----:B------:R-:W2:Y:S01]  /*0330*/  LD.E.64 R24, desc[UR36][R4.64] ;  /* 0x0000002404187980 */ /* 0x000ea2000c101b00 */
[----:B------:R-:W-:Y:S01]  /*0340*/  IMAD.MOV.U32 R2, RZ, RZ, -0x40800000 ;  /* 0xbf800000ff027424 */ /* 0x000fe200078e00ff */
[C---:B--2---:R-:W-:Y:S02]  /*0350*/  LOP3.LUT R38, R24.reuse, 0x7, RZ, 0xc0, !PT ;  /* 0x0000000718267812 */ /* 0x044fe400078ec0ff */
[----:B------:R-:W-:Y:S02]  /*0360*/  LOP3.LUT R37, R24, 0xf, RZ, 0xc0, !PT ;  /* 0x0000000f18257812 */ /* 0x000fe400078ec0ff */
[----:B------:R-:W-:Y:S02]  /*0370*/  IADD3 RZ, P1, PT, R38, -0x1, RZ ;  /* 0xffffffff26ff7810 */ /* 0x000fe40007f3e0ff */
[----:B------:R-:W-:Y:S02]  /*0380*/  IADD3 R35, P2, PT, R37, -0x1, RZ ;  /* 0xffffffff25237810 */ /* 0x000fe40007f5e0ff */
[C---:B------:R-:W-:Y:S01]  /*0390*/  IADD3 RZ, P0, PT, R24.reuse, -0x1, RZ ;  /* 0xffffffff18ff7810 */ /* 0x040fe20007f1e0ff */
[----:B------:R-:W-:Y:S01]  /*03a0*/  IMAD.X R31, RZ, RZ, -0x1, P1 ;  /* 0xffffffffff1f7424 */ /* 0x000fe200008e06ff */
[C---:B------:R-:W-:Y:S01]  /*03b0*/  LOP3.LUT R34, R24.reuse, 0x3, RZ, 0xc0, !PT ;  /* 0x0000000318227812 */ /* 0x040fe200078ec0ff */
[----:B------:R-:W-:Y:S01]  /*03c0*/  IMAD.X R30, RZ, RZ, -0x1, P2 ;  /* 0xffffffffff1e7424 */ /* 0x000fe200010e06ff */
[----:B------:R-:W-:-:S02]  /*03d0*/  LOP3.LUT R33, R24, 0xfffffff0, RZ, 0xc0, !PT ;  /* 0xfffffff018217812 */ /* 0x000fc400078ec0ff */
[----:B------:R-:W-:-:S07]  /*03e0*/  IADD3.X R32, PT, PT, R25, -0x1, RZ, P0, !PT ;  /* 0xffffffff19207810 */ /* 0x000fce00007fe4ff */
.L_x_142:
[----:B------:R-:W0:Y:S08]  /*03f0*/  LDC.64 R12, c[0x0][0x390] ;  /* 0x0000e400ff0c7b82 */ /* 0x000e300000000a00 */
[----:B------:R-:W1:Y:S08]  /*0400*/  LDC.64 R6, c[0x0][0x3b0] ;  /* 0x0000ec00ff067b82 */ /* 0x000e700000000a00 */
[----:B------:R-:W2:Y:S08]  /*0410*/  LDC.64 R8, c[0x0][0x3b8] ;  /* 0x0000ee00ff087b82 */ /* 0x000eb00000000a00 */
[----:B------:R-:W3:Y:S01]  /*0420*/  LDC.64 R10, c[0x0][0x3c0] ;  /* 0x0000f000ff0a7b82 */ /* 0x000ee20000000a00 */
[----:B0-----:R-:W4:Y:S04]  /*0430*/  LDG.E.64 R4, desc[UR36][R12.64] ;  /* 0x000000240c047981 */ /* 0x001f28000c1e1b00 */
[----:B-1----:R-:W4:Y:S04]  /*0440*/  LDG.E.64 R6, desc[UR36][R6.64] ;  /* 0x0000002406067981 */ /* 0x002f28000c1e1b00 */
[----:B--2---:R-:W2:Y:S04]  /*0450*/  LDG.E.64 R8, desc[UR36][R8.64] ;  /* 0x0000002408087981 */ /* 0x004ea8000c1e1b00 */
[----:B---3--:R-:W3:Y:S01]  /*0460*/  LDG.E.64 R10, desc[UR36][R10.64] ;  /* 0x000000240a0a7981 */ /* 0x008ee2000c1e1b00 */
[----:B----4-:R-:W-:-:S04]  /*0470*/  LEA R4, P0, R39, R4, 0x2 ;  /* 0x0000000427047211 */ /* 0x010fc800078010ff */
[----:B------:R-:W-:Y:S01]  /*0480*/  LEA.HI.X R5, R39, R5, R36, 0x2, P0 ;  /* 0x0000000527057211 */ /* 0x000fe200000f1424 */
[----:B------:R-:W-:-:S04]  /*0490*/  IMAD.WIDE R16, R41, 0x8, R6 ;  /* 0x0000000829107825 */ /* 0x000fc800078e0206 */
[----:B-----5:R0:W5:Y:S04]  /*04a0*/  LD.E R29, desc[UR36][R4.64] ;  /* 0x00000024041d7980 */ /* 0x020168000c101900 */
[----:B------:R-:W5:Y:S01]  /*04b0*/  LD.E.64 R16, desc[UR36][R16.64] ;  /* 0x0000002410107980 */ /* 0x000f62000c101b00 */
[----:B--2---:R-:W-:-:S06]  /*04c0*/  IMAD.WIDE R18, R41, 0x8, R8 ;  /* 0x0000000829127825 */ /* 0x004fcc00078e0208 */
[----:B------:R-:W5:Y:S01]  /*04d0*/  LD.E.64 R18, desc[UR36][R18.64] ;  /* 0x0000002412127980 */ /* 0x000f62000c101b00 */
[----:B---3--:R-:W-:-:S06]  /*04e0*/  IMAD.WIDE R22, R41, 0x8, R10 ;  /* 0x0000000829167825 */ /* 0x008fcc00078e020a */
[----:B------:R-:W5:Y:S01]  /*04f0*/  LD.E.64 R22, desc[UR36][R22.64] ;  /* 0x0000002416167980 */ /* 0x000f62000c101b00 */
[----:B------:R-:W-:-:S04]  /*0500*/  ISETP.NE.U32.AND P0, PT, R24, RZ, PT ;  /* 0x000000ff1800720c */ /* 0x000fc80003f05070 */
[----:B------:R-:W-:Y:S01]  /*0510*/  ISETP.NE.AND.EX P1, PT, R25, RZ, PT, P0 ;  /* 0x000000ff1900720c */ /* 0x000fe20003f25300 */
[----:B------:R-:W-:Y:S01]  /*0520*/  BSSY.RECONVERGENT B0, `(.L_x_2) ;  /* 0x0000130000007945 */ /* 0x000fe20003800200 */
[----:B------:R-:W-:Y:S02]  /*0530*/  VIADD R7, R38, 0xffffffff ;  /* 0xffffffff26077836 */ /* 0x000fe40000000000 */
[----:B------:R-:W-:Y:S01]  /*0540*/  VIADD R6, R24, 0xffffffff ;  /* 0xffffffff18067836 */ /* 0x000fe20000000000 */
[----:B------:R-:W-:-:S08]  /*0550*/  P2R R26, PR, RZ, 0x2 ;  /* 0x00000002ff1a7803 */ /* 0x000fd00000000000 */
[----:B0-----:R-:W-:Y:S05]  /*0560*/  @!P1 BRA `(.L_x_3) ;  /* 0x0000001000ac9947 */ /* 0x001fea0003800000 */
[----:B------:R-:W-:Y:S01]  /*0570*/  ISETP.GE.U32.AND P0, PT, R6, 0x7, PT ;  /* 0x000000070600780c */ /* 0x000fe20003f06070 */
[----:B------:R-:W-:Y:S01]  /*0580*/  BSSY.RECONVERGENT B1, `(.L_x_4) ;  /* 0x0000094000017945 */ /* 0x000fe20003800200 */
[----:B------:R-:W-:Y:S02]  /*0590*/  IMAD.MOV.U32 R3, RZ, RZ, RZ ;  /* 0x000000ffff037224 */ /* 0x000fe400078e00ff */
[----:B------:R-:W-:Y:S01]  /*05a0*/  ISETP.GE.U32.AND.EX P0, PT, R32, RZ, PT, P0 ;  /* 0x000000ff2000720c */ /* 0x000fe20003f06100 */
[----:B------:R-:W-:-:S12]  /*05b0*/  IMAD.MOV.U32 R0, RZ, RZ, RZ ;  /* 0x000000ffff007224 */ /* 0x000fd800078e00ff */
[----:B------:R-:W-:Y:S05]  /*05c0*/  @!P0 BRA `(.L_x_5) ;  /* 0x00000008003c8947 */ /* 0x000fea0003800000 */
[----:B------:R-:W-:Y:S01]  /*05d0*/  LOP3.LUT R0, R24, 0xfffffff8, RZ, 0xc0, !PT ;  /* 0xfffffff818007812 */ /* 0x000fe200078ec0ff */
[----:B------:R-:W-:Y:S01]  /*05e0*/  BSSY.RECONVERGENT B2, `(.L_x_6) ;  /* 0x000008b000027945 */ /* 0x000fe20003800200 */
[----:B------:R-:W-:Y:S02]  /*05f0*/  IMAD.MOV.U32 R20, RZ, RZ, R25 ;  /* 0x000000ffff147224 */ /* 0x000fe400078e0019 */
[----:B------:R-:W-:Y:S02]  /*0600*/  IMAD.MOV.U32 R21, RZ, RZ, RZ ;  /* 0x000000ffff157224 */ /* 0x000fe400078e00ff */
[----:B------:R-:W-:Y:S02]  /*0610*/  IMAD.MOV.U32 R27, RZ, RZ, RZ ;  /* 0x000000ffff1b7224 */ /* 0x000fe400078e00ff */
[----:B-----5:R-:W-:Y:S02]  /*0620*/  IMAD.MOV.U32 R44, RZ, RZ, R18 ;  /* 0x000000ffff2c7224 */ /* 0x020fe400078e0012 */
[----:B------:R-:W-:-:S02]  /*0630*/  IMAD.MOV.U32 R3, RZ, RZ, R19 ;  /* 0x000000ffff037224 */ /* 0x000fc400078e0013 */
[----:B------:R-:W-:Y:S02]  /*0640*/  IMAD.MOV.U32 R14, RZ, RZ, R16 ;  /* 0x000000ffff0e7224 */ /* 0x000fe400078e0010 */
[----:B------:R-:W-:Y:S02]  /*0650*/  IMAD.MOV.U32 R15, RZ, RZ, R17 ;  /* 0x000000ffff0f7224 */ /* 0x000fe400078e0011 */
[----:B------:R-:W-:-:S07]  /*0660*/  IMAD.MOV.U32 R28, RZ, RZ, R0 ;  /* 0x000000ffff1c7224 */ /* 0x000fce00078e0000 */
.L_x_7:
[----:B-1----:R-:W0:Y:S08]  /*0670*/  LDC.64 R4, c[0x0][0x380] ;  /* 0x0000e000ff047b82 */ /* 0x002e300000000a00 */
[----:B------:R-:W1:Y:S01]  /*0680*/  LDC R42, c[0x0][0x3a8] ;  /* 0x0000ea00ff2a7b82 */ /* 0x000e620000000800 */
[----:B0-----:R-:W1:Y:S02]  /*0690*/  LDG.E.64 R12, desc[UR36][R4.64] ;  /* 0x00000024040c7981 */ /* 0x001e64000c1e1b00 */
[----:B-1----:R-:W-:-:S05]  /*06a0*/  IMAD.WIDE R12, R42, 0x8, R12 ;  /* 0x000000082a0c7825 */ /* 0x002fca00078e020c */
[----:B------:R0:W2:Y:S02]  /*06b0*/  LD.E.64 R8, desc[UR36][R12.64] ;  /* 0x000000240c087980 */ /* 0x0000a4000c101b00 */
[----:B0-----:R-:W0:Y:S01]  /*06c0*/  LDC.64 R12, c[0x0][0x388] ;  /* 0x0000e200ff0c7b82 */ /* 0x001e220000000a00 */
[----:B--2---:R-:W-:-:S05]  /*06d0*/  IADD3 R10, P0, PT, R8, R21, RZ ;  /* 0x00000015080a7210 */ /* 0x004fca0007f1e0ff */
[----:B------:R-:W-:-:S05]  /*06e0*/  IMAD.X R11, R9, 0x1, R27, P0 ;  /* 0x00000001090b7824 */ /* 0x000fca00000e061b */
[----:B------:R1:W2:Y:S02]  /*06f0*/  LD.E R43, desc[UR36][R10.64] ;  /* 0x000000240a2b7980 */ /* 0x0002a4000c101900 */
[----:B-1----:R-:W-:Y:S02]  /*0700*/  IMAD.MOV.U32 R10, RZ, RZ, R14 ;  /* 0x000000ffff0a7224 */ /* 0x002fe400078e000e */
[----:B------:R-:W-:-:S05]  /*0710*/  IMAD.MOV.U32 R11, RZ, RZ, R15 ;  /* 0x000000ffff0b7224 */ /* 0x000fca00078e000f */
[----:B--2---:R1:W-:Y:S04]  /*0720*/  ST.E desc[UR36][R10.64], R43 ;  /* 0x0000002b0a007985 */ /* 0x0043e8000c101924 */
[----:B0-----:R-:W2:Y:S02]  /*0730*/  LDG.E.64 R14, desc[UR36][R12.64] ;  /* 0x000000240c0e7981 */ /* 0x001ea4000c1e1b00 */
[----:B--2---:R-:W-:-:S05]  /*0740*/  IMAD.WIDE R14, R42, 0x8, R14 ;  /* 0x000000082a0e7825 */ /* 0x004fca00078e020e */
[----:B------:R-:W2:Y:S02]  /*0750*/  LD.E.64 R8, desc[UR36][R14.64] ;  /* 0x000000240e087980 */ /* 0x000ea4000c101b00 */
[----:B--2---:R-:W-:-:S05]  /*0760*/  IADD3 R8, P0, PT, R8, R21, RZ ;  /* 0x0000001508087210 */ /* 0x004fca0007f1e0ff */
[----:B------:R-:W-:-:S05]  /*0770*/  IMAD.X R9, R9, 0x1, R27, P0 ;  /* 0x0000000109097824 */ /* 0x000fca00000e061b */
[----:B-1----:R0:W2:Y:S02]  /*0780*/  LD.E R43, desc[UR36][R8.64] ;  /* 0x00000024082b7980 */ /* 0x0020a4000c101900 */
[----:B0-----:R-:W-:Y:S02]  /*0790*/  IMAD.MOV.U32 R8, RZ, RZ, R44 ;  /* 0x000000ffff087224 */ /* 0x001fe400078e002c */
[----:B------:R-:W-:-:S05]  /*07a0*/  IMAD.MOV.U32 R9, RZ, RZ, R3 ;  /* 0x000000ffff097224 */ /* 0x000fca00078e0003 */
[----:B--2---:R0:W-:Y:S04]  /*07b0*/  ST.E desc[UR36][R8.64], R43 ;  /* 0x0000002b08007985 */ /* 0x0041e8000c101924 */
[----:B------:R-:W2:Y:S02]  /*07c0*/  LDG.E.64 R44, desc[UR36][R4.64] ;  /* 0x00000024042c7981 */ /* 0x000ea4000c1e1b00 */
[----:B--2---:R-:W-:-:S06]  /*07d0*/  IMAD.WIDE R44, R42, 0x8, R44 ;  /* 0x000000082a2c7825 */ /* 0x004fcc00078e022c */
[----:B------:R-:W2:Y:S02]  /*07e0*/  LD.E.64 R44, desc[UR36][R44.64] ;  /* 0x000000242c2c7980 */ /* 0x000ea4000c101b00 */
[----:B--2---:R-:W-:-:S05]  /*07f0*/  IADD3 R44, P0, PT, R44, R21, RZ ;  /* 0x000000152c2c7210 */ /* 0x004fca0007f1e0ff */
[----:B------:R-:W-:-:S05]  /*0800*/  IMAD.X R45, R45, 0x1, R27, P0 ;  /* 0x000000012d2d7824 */ /* 0x000fca00000e061b */
[----:B------:R-:W2:Y:S04]  /*0810*/  LD.E R3, desc[UR36][R44.64+0x4] ;  /* 0x000004242c037980 */ /* 0x000ea8000c101900 */
[----:B--2---:R1:W-:Y:S04]  /*0820*/  ST.E desc[UR36][R10.64+0x4], R3 ;  /* 0x000004030a007985 */ /* 0x0043e8000c101924 */
[----:B------:R-:W2:Y:S02]  /*0830*/  LDG.E.64 R14, desc[UR36][R12.64] ;  /* 0x000000240c0e7981 */ /* 0x000ea4000c1e1b00 */
[----:B--2---:R-:W-:-:S06]  /*0840*/  IMAD.WIDE R14, R42, 0x8, R14 ;  /* 0x000000082a0e7825 */ /* 0x004fcc00078e020e */
[----:B------:R-:W2:Y:S02]  /*0850*/  LD.E.64 R14, desc[UR36][R14.64] ;  /* 0x000000240e0e7980 */ /* 0x000ea4000c101b00 */
[----:B--2---:R-:W-:-:S05]  /*0860*/  IADD3 R14, P0, PT, R14, R21, RZ ;  /* 0x000000150e0e7210 */ /* 0x004fca0007f1e0ff */
[----:B------:R-:W-:-:S05]  /*0870*/  IMAD.X R15, R15, 0x1, R27, P0 ;  /* 0x000000010f0f7824 */ /* 0x000fca00000e061b */
[----:B0-----:R-:W2:Y:S04]  /*0880*/  LD.E R43, desc[UR36][R14.64+0x4] ;  /* 0x000004240e2b7980 */ /* 0x001ea8000c101900 */
[----:B--2---:R0:W-:Y:S04]  /*0890*/  ST.E desc[UR36][R8.64+0x4], R43 ;  /* 0x0000042b08007985 */ /* 0x0041e8000c101924 */
[----:B------:R-:W2:Y:S02]  /*08a0*/  LDG.E.64 R14, desc[UR36][R4.64] ;  /* 0x00000024040e7981 */ /* 0x000ea4000c1e1b00 */
[----:B--2---:R-:W-:-:S05]  /*08b0*/  IMAD.WIDE R14, R42, 0x8, R14 ;  /* 0x000000082a0e7825 */ /* 0x004fca00078e020e */
[----:B------:R-:W2:Y:S02]  /*08c0*/  LD.E.64 R44, desc[UR36][R14.64] ;  /* 0x000000240e2c7980 */ /* 0x000ea4000c101b00 */
[----:B--2---:R-:W-:-:S05]  /*08d0*/  IADD3 R44, P0, PT, R44, R21, RZ ;  /* 0x000000152c2c7210 */ /* 0x004fca0007f1e0ff */
[----:B------:R-:W-:-:S05]  /*08e0*/  IMAD.X R45, R45, 0x1, R27, P0 ;  /* 0x000000012d2d7824 */ /* 0x000fca00000e061b */
[----:B-1----:R-:W2:Y:S04]  /*08f0*/  LD.E R3, desc[UR36][R44.64+0x8] ;  /* 0x000008242c037980 */ /* 0x002ea8000c101900 */
[----:B--2---:R1:W-:Y:S04]  /*0900*/  ST.E desc[UR36][R10.64+0x8], R3 ;  /* 0x000008030a007985 */ /* 0x0043e8000c101924 */
[----:B------:R-:W2:Y:S02]  /*0910*/  LDG.E.64 R44, desc[UR36][R12.64] ;  /* 0x000000240c2c7981 */ /* 0x000ea4000c1e1b00 */
[----:B--2---:R-:W-:-:S05]  /*0920*/  IMAD.WIDE R44, R42, 0x8, R44 ;  /* 0x000000082a2c7825 */ /* 0x004fca00078e022c */
        /* <DEDUP_REMOVED lines=46> */
[----:B--2---:R-:W-:Y:S04]  /*0c10*/  ST.E desc[UR36][R8.64+0x14], R43 ;  /* 0x0000142b08007985 */ /* 0x004fe8000c101924 */
        /* <DEDUP_REMOVED lines=18> */
[----:B------:R-:W-:-:S06]  /*0d40*/  IMAD.X R5, R5, 0x1, R27, P0 ;  /* 0x0000000105057824 */ /* 0x000fcc00000e061b */
[----:B------:R-:W2:Y:S04]  /*0d50*/  LD.E R5, desc[UR36][R4.64+0x1c] ;  /* 0x00001c2404057980 */ /* 0x000ea8000c101900 */
[----:B--2---:R1:W-:Y:S04]  /*0d60*/  ST.E desc[UR36][R10.64+0x1c], R5 ;  /* 0x00001c050a007985 */ /* 0x0043e8000c101924 */
[----:B------:R-:W2:Y:S02]  /*0d70*/  LDG.E.64 R12, desc[UR36][R12.64] ;  /* 0x000000240c0c7981 */ /* 0x000ea4000c1e1b00 */
[----:B--2---:R-:W-:-:S05]  /*0d80*/  IMAD.WIDE R12, R42, 0x8, R12 ;  /* 0x000000082a0c7825 */ /* 0x004fca00078e020c */
[----:B------:R-:W2:Y:S02]  /*0d90*/  LD.E.64 R42, desc[UR36][R12.64] ;  /* 0x000000240c2a7980 */ /* 0x000ea4000c101b00 */
[----:B--2---:R-:W-:-:S05]  /*0da0*/  IADD3 R42, P0, PT, R42, R21, RZ ;  /* 0x000000152a2a7210 */ /* 0x004fca0007f1e0ff */
[----:B------:R-:W-:-:S06]  /*0db0*/  IMAD.X R43, R43, 0x1, R27, P0 ;  /* 0x000000012b2b7824 */ /* 0x000fcc00000e061b */
[----:B------:R-:W2:Y:S01]  /*0dc0*/  LD.E R43, desc[UR36][R42.64+0x1c] ;  /* 0x00001c242a2b7980 */ /* 0x000ea2000c101900 */
[----:B------:R-:W-:Y:S02]  /*0dd0*/  IADD3 R28, P0, PT, R28, -0x8, RZ ;  /* 0xfffffff81c1c7810 */ /* 0x000fe40007f1e0ff */
[----:B------:R-:W-:Y:S02]  /*0de0*/  IADD3 R14, P2, PT, R10, 0x20, RZ ;  /* 0x000000200a0e7810 */ /* 0x000fe40007f5e0ff */
[----:B------:R-:W-:Y:S02]  /*0df0*/  IADD3.X R20, PT, PT, R20, -0x1, RZ, P0, !PT ;  /* 0xffffffff14147810 */ /* 0x000fe400007fe4ff */
[----:B------:R-:W-:Y:S01]  /*0e00*/  ISETP.NE.U32.AND P0, PT, R28, RZ, PT ;  /* 0x000000ff1c00720c */ /* 0x000fe20003f05070 */
[----:B------:R-:W-:Y:S01]  /*0e10*/  IMAD.X R15, RZ, RZ, R11, P2 ;  /* 0x000000ffff0f7224 */ /* 0x000fe200010e060b */
[----:B------:R-:W-:Y:S02]  /*0e20*/  IADD3 R44, P3, PT, R8, 0x20, RZ ;  /* 0x00000020082c7810 */ /* 0x000fe40007f7e0ff */
[----:B------:R-:W-:-:S02]  /*0e30*/  ISETP.NE.AND.EX P0, PT, R20, RZ, PT, P0 ;  /* 0x000000ff1400720c */ /* 0x000fc40003f05300 */
[----:B------:R-:W-:Y:S01]  /*0e40*/  IADD3 R21, P1, PT, R21, 0x20, RZ ;  /* 0x0000002015157810 */ /* 0x000fe20007f3e0ff */
[----:B0-----:R-:W-:-:S04]  /*0e50*/  IMAD.X R3, RZ, RZ, R9, P3 ;  /* 0x000000ffff037224 */ /* 0x001fc800018e0609 */
[----:B------:R-:W-:Y:S01]  /*0e60*/  IMAD.X R27, RZ, RZ, R27, P1 ;  /* 0x000000ffff1b7224 */ /* 0x000fe200008e061b */
[----:B--2---:R1:W-:Y:S05]  /*0e70*/  ST.E desc[UR36][R8.64+0x1c], R43 ;  /* 0x00001c2b08007985 */ /* 0x0043ea000c101924 */
[----:B------:R-:W-:Y:S05]  /*0e80*/  @P0 BRA `(.L_x_7) ;  /* 0xfffffff400f80947 */ /* 0x000fea000383ffff */
[----:B------:R-:W-:Y:S05]  /*0e90*/  BSYNC.RECONVERGENT B2 ;  /* 0x0000000000027941 */ /* 0x000fea0003800200 */
.L_x_6:
[----:B------:R-:W-:Y:S02]  /*0ea0*/  IMAD.MOV.U32 R3, RZ, RZ, R0 ;  /* 0x000000ffff037224 */ /* 0x000fe400078e0000 */
[----:B------:R-:W-:-:S07]  /*0eb0*/  IMAD.MOV.U32 R0, RZ, RZ, R25 ;  /* 0x000000ffff007224 */ /* 0x000fce00078e0019 */
.L_x_5:
[----:B------:R-:W-:Y:S05]  /*0ec0*/  BSYNC.RECONVERGENT B1 ;  /* 0x0000000000017941 */ /* 0x000fea0003800200 */
.L_x_4:
[----:B------:R-:W-:-:S04]  /*0ed0*/  ISETP.NE.U32.AND P0, PT, R38, RZ, PT ;  /* 0x000000ff2600720c */ /* 0x000fc80003f05070 */
[----:B------:R-:W-:-:S13]  /*0ee0*/  ISETP.NE.AND.EX P0, PT, RZ, RZ, PT, P0 ;  /* 0x000000ffff00720c */ /* 0x000fda0003f05300 */
[----:B------:R-:W-:Y:S05]  /*0ef0*/  @!P0 BRA `(.L_x_3) ;  /* 0x0000000800488947 */ /* 0x000fea0003800000 */
[----:B------:R-:W-:Y:S01]  /*0f00*/  ISETP.GE.U32.AND P1, PT, R7, 0x3, PT ;  /* 0x000000030700780c */ /* 0x000fe20003f26070 */
[----:B------:R-:W-:Y:S01]  /*0f10*/  BSSY.RECONVERGENT B1, `(.L_x_8) ;  /* 0x0000048000017945 */ /* 0x000fe20003800200 */
[----:B------:R-:W-:Y:S02]  /*0f20*/  ISETP.NE.U32.AND P0, PT, R34, RZ, PT ;  /* 0x000000ff2200720c */ /* 0x000fe40003f05070 */
[----:B------:R-:W-:Y:S02]  /*0f30*/  ISETP.GE.U32.AND.EX P1, PT, R31, RZ, PT, P1 ;  /* 0x000000ff1f00720c */ /* 0x000fe40003f26110 */
[----:B------:R-:W-:-:S11]  /*0f40*/  ISETP.NE.AND.EX P0, PT, RZ, RZ, PT, P0 ;  /* 0x000000ffff00720c */ /* 0x000fd60003f05300 */
[----:B------:R-:W-:Y:S05]  /*0f50*/  @!P1 BRA `(.L_x_9) ;  /* 0x00000004000c9947 */ /* 0x000fea0003800000 */
[----:B-1----:R-:W0:Y:S08]  /*0f60*/  LDC.64 R8, c[0x0][0x380] ;  /* 0x0000e000ff087b82 */ /* 0x002e300000000a00 */
[----:B------:R-:W1:Y:S01]  /*0f70*/  LDC R28, c[0x0][0x3a8] ;  /* 0x0000ea00ff1c7b82 */ /* 0x000e620000000800 */
[----:B0-----:R-:W1:Y:S02]  /*0f80*/  LDG.E.64 R10, desc[UR36][R8.64] ;  /* 0x00000024080a7981 */ /* 0x001e64000c1e1b00 */
[----:B-1----:R-:W-:-:S05]  /*0f90*/  IMAD.WIDE R10, R28, 0x8, R10 ;  /* 0x000000081c0a7825 */ /* 0x002fca00078e020a */
[----:B------:R-:W2:Y:S01]  /*0fa0*/  LD.E.64 R4, desc[UR36][R10.64] ;  /* 0x000000240a047980 */ /* 0x000ea2000c101b00 */
[C---:B------:R-:W-:Y:S01]  /*0fb0*/  IMAD.SHL.U32 R43, R3.reuse, 0x4, RZ ;  /* 0x00000004032b7824 */ /* 0x040fe200078e00ff */
[----:B------:R-:W-:-:S04]  /*0fc0*/  SHF.L.U64.HI R27, R3, 0x2, R0 ;  /* 0x00000002031b7819 */ /* 0x000fc80000010200 */
[----:B--2---:R-:W-:-:S05]  /*0fd0*/  IADD3 R12, P1, PT, R4, R43, RZ ;  /* 0x0000002b040c7210 */ /* 0x004fca0007f3e0ff */
[----:B------:R-:W-:-:S05]  /*0fe0*/  IMAD.X R13, R5, 0x1, R27, P1 ;  /* 0x00000001050d7824 */ /* 0x000fca00008e061b */
[----:B------:R-:W2:Y:S01]  /*0ff0*/  LD.E R42, desc[UR36][R12.64] ;  /* 0x000000240c2a7980 */ /* 0x000ea2000c101900 */
[----:B------:R-:W0:Y:S01]  /*1000*/  LDC.64 R4, c[0x0][0x388] ;  /* 0x0000e200ff047b82 */ /* 0x000e220000000a00 */
[----:B-----5:R-:W-:-:S05]  /*1010*/  IADD3 R14, P1, PT, R16, R43, RZ ;  /* 0x0000002b100e7210 */ /* 0x020fca0007f3e0ff */
[----:B------:R-:W-:-:S05]  /*1020*/  IMAD.X R15, R17, 0x1, R27, P1 ;  /* 0x00000001110f7824 */ /* 0x000fca00008e061b */
[----:B--2---:R1:W-:Y:S04]  /*1030*/  ST.E desc[UR36][R14.64], R42 ;  /* 0x0000002a0e007985 */ /* 0x0043e8000c101924 */
[----:B0-----:R-:W2:Y:S02]  /*1040*/  LDG.E.64 R20, desc[UR36][R4.64] ;  /* 0x0000002404147981 */ /* 0x001ea4000c1e1b00 */
[----:B--2---:R-:W-:-:S05]  /*1050*/  IMAD.WIDE R20, R28, 0x8, R20 ;  /* 0x000000081c147825 */ /* 0x004fca00078e0214 */
[----:B------:R-:W2:Y:S02]  /*1060*/  LD.E.64 R10, desc[UR36][R20.64] ;  /* 0x00000024140a7980 */ /* 0x000ea4000c101b00 */
[----:B--2---:R-:W-:-:S05]  /*1070*/  IADD3 R10, P1, PT, R10, R43, RZ ;  /* 0x0000002b0a0a7210 */ /* 0x004fca0007f3e0ff */
[----:B------:R-:W-:-:S05]  /*1080*/  IMAD.X R11, R11, 0x1, R27, P1 ;  /* 0x000000010b0b7824 */ /* 0x000fca00008e061b */
[----:B-1----:R-:W2:Y:S01]  /*1090*/  LD.E R42, desc[UR36][R10.64] ;  /* 0x000000240a2a7980 */ /* 0x002ea2000c101900 */
[----:B------:R-:W-:-:S05]  /*10a0*/  IADD3 R12, P1, PT, R18, R43, RZ ;  /* 0x0000002b120c7210 */ /* 0x000fca0007f3e0ff */
[----:B------:R-:W-:-:S05]  /*10b0*/  IMAD.X R13, R19, 0x1, R27, P1 ;  /* 0x00000001130d7824 */ /* 0x000fca00008e061b */
        /* <DEDUP_REMOVED lines=17> */
[----:B-1----:R-:W2:Y:S02]  /*11d0*/  LD.E.64 R20, desc[UR36][R44.64] ;  /* 0x000000242c147980 */ /* 0x002ea4000c101b00 */
        /* <DEDUP_REMOVED lines=24> */
[----:B------:R-:W-:-:S05]  /*1360*/  IADD3 R3, P1, PT, R3, 0x4, RZ ;  /* 0x0000000403037810 */ /* 0x000fca0007f3e0ff */
[----:B------:R-:W-:Y:S01]  /*1370*/  IMAD.X R0, RZ, RZ, R0, P1 ;  /* 0x000000ffff007224 */ /* 0x000fe200008e0600 */
[----:B--2---:R0:W-:Y:S07]  /*1380*/  ST.E desc[UR36][R12.64+0xc], R11 ;  /* 0x00000c0b0c007985 */ /* 0x0041ee000c101924 */
.L_x_9:
[----:B------:R-:W-:Y:S05]  /*1390*/  BSYNC.RECONVERGENT B1 ;  /* 0x0000000000017941 */ /* 0x000fea0003800200 */
.L_x_8:
[----:B------:R-:W-:Y:S05]  /*13a0*/  @!P0 BRA `(.L_x_3) ;  /* 0x00000004001c8947 */ /* 0x000fea0003800000 */
[----:B------:R-:W-:Y:S01]  /*13b0*/  ISETP.NE.U32.AND P1, PT, R34, 0x1, PT ;  /* 0x000000012200780c */ /* 0x000fe20003f25070 */
[----:B------:R-:W-:Y:S01]  /*13c0*/  BSSY.RECONVERGENT B1, `(.L_x_10) ;  /* 0x000002d000017945 */ /* 0x000fe20003800200 */
[----:B------:R-:W-:Y:S02]  /*13d0*/  LOP3.LUT R4, R24, 0x1, RZ, 0xc0, !PT ;  /* 0x0000000118047812 */ /* 0x000fe400078ec0ff */
[----:B------:R-:W-:Y:S02]  /*13e0*/  ISETP.NE.AND.EX P1, PT, RZ, RZ, PT, P1 ;  /* 0x000000ffff00720c */ /* 0x000fe40003f25310 */
[----:B------:R-:W-:-:S04]  /*13f0*/  ISETP.NE.U32.AND P0, PT, R4, 0x1, PT ;  /* 0x000000010400780c */ /* 0x000fc80003f05070 */
[----:B------:R-:W-:-:S07]  /*1400*/  ISETP.NE.U32.AND.EX P0, PT, RZ, RZ, PT, P0 ;  /* 0x000000ffff00720c */ /* 0x000fce0003f05100 */
[----:B------:R-:W-:Y:S06]  /*1410*/  @!P1 BRA `(.L_x_11) ;  /* 0x00000000009c9947 */ /* 0x000fec0003800000 */
[----:B0-----:R-:W0:Y:S08]  /*1420*/  LDC.64 R12, c[0x0][0x380] ;  /* 0x0000e000ff0c7b82 */ /* 0x001e300000000a00 */
[----:B------:R-:W2:Y:S01]  /*1430*/  LDC R28, c[0x0][0x3a8] ;  /* 0x0000ea00ff1c7b82 */ /* 0x000ea20000000800 */
[----:B0-----:R-:W2:Y:S02]  /*1440*/  LDG.E.64 R20, desc[UR36][R12.64] ;  /* 0x000000240c147981 */ /* 0x001ea4000c1e1b00 */
[----:B--2---:R-:W-:-:S05]  /*1450*/  IMAD.WIDE R20, R28, 0x8, R20 ;  /* 0x000000081c147825 */ /* 0x004fca00078e0214 */
[----:B-1----:R-:W2:Y:S01]  /*1460*/  LD.E.64 R4, desc[UR36][R20.64] ;  /* 0x0000002414047980 */ /* 0x002ea2000c101b00 */
[C---:B------:R-:W-:Y:S01]  /*1470*/  IMAD.SHL.U32 R43, R3.reuse, 0x4, RZ ;  /* 0x00000004032b7824 */ /* 0x040fe200078e00ff */
[----:B------:R-:W-:Y:S01]  /*1480*/  SHF.L.U64.HI R27, R3, 0x2, R0 ;  /* 0x00000002031b7819 */ /* 0x000fe20000010200 */
[----:B------:R-:W0:Y:S03]  /*1490*/  LDC.64 R8, c[0x0][0x388] ;  /* 0x0000e200ff087b82 */ /* 0x000e260000000a00 */
[----:B--2---:R-:W-:-:S05]  /*14a0*/  IADD3 R14, P1, PT, R4, R43, RZ ;  /* 0x0000002b040e7210 */ /* 0x004fca0007f3e0ff */
[----:B------:R-:W-:-:S06]  /*14b0*/  IMAD.X R15, R5, 0x1, R27, P1 ;  /* 0x00000001050f7824 */ /* 0x000fcc00008e061b */
[----:B------:R-:W2:Y:S01]  /*14c0*/  LD.E R15, desc[UR36][R14.64] ;  /* 0x000000240e0f7980 */ /* 0x000ea2000c101900 */
[----:B-----5:R-:W-:-:S05]  /*14d0*/  IADD3 R10, P1, PT, R16, R43, RZ ;  /* 0x0000002b100a7210 */ /* 0x020fca0007f3e0ff */
[----:B------:R-:W-:-:S05]  /*14e0*/  IMAD.X R11, R17, 0x1, R27, P1 ;  /* 0x00000001110b7824 */ /* 0x000fca00008e061b */
[----:B--2---:R1:W-:Y:S04]  /*14f0*/  ST.E desc[UR36][R10.64], R15 ;  /* 0x0000000f0a007985 */ /* 0x0043e8000c101924 */
[----:B0-----:R-:W2:Y:S02]  /*1500*/  LDG.E.64 R4, desc[UR36][R8.64] ;  /* 0x0000002408047981 */ /* 0x001ea4000c1e1b00 */
[----:B--2---:R-:W-:-:S06]  /*1510*/  IMAD.WIDE R4, R28, 0x8, R4 ;  /* 0x000000081c047825 */ /* 0x004fcc00078e0204 */
[----:B------:R-:W2:Y:S02]  /*1520*/  LD.E.64 R4, desc[UR36][R4.64] ;  /* 0x0000002404047980 */ /* 0x000ea4000c101b00 */
[----:B--2---:R-:W-:-:S05]  /*1530*/  IADD3 R20, P1, PT, R4, R43, RZ ;  /* 0x0000002b04147210 */ /* 0x004fca0007f3e0ff */
[----:B------:R-:W-:-:S05]  /*1540*/  IMAD.X R21, R5, 0x1, R27, P1 ;  /* 0x0000000105157824 */ /* 0x000fca00008e061b */
[----:B------:R-:W2:Y:S01]  /*1550*/  LD.E R42, desc[UR36][R20.64] ;  /* 0x00000024142a7980 */ /* 0x000ea2000c101900 */
[----:B------:R-:W-:-:S05]  /*1560*/  IADD3 R4, P1, PT, R18, R43, RZ ;  /* 0x0000002b12047210 */ /* 0x000fca0007f3e0ff */
[----:B------:R-:W-:-:S05]  /*1570*/  IMAD.X R5, R19, 0x1, R27, P1 ;  /* 0x0000000113057824 */ /* 0x000fca00008e061b */
        /* <DEDUP_REMOVED lines=8> */
[----:B------:R-:W3:Y:S02]  /*1600*/  LDG.E.64 R8, desc[UR36][R8.64] ;  /* 0x0000002408087981 */ /* 0x000ee4000c1e1b00 */
[----:B---3--:R-:W-:-:S06]  /*1610*/  IMAD.WIDE R20, R28, 0x8, R8 ;  /* 0x000000081c147825 */ /* 0x008fcc00078e0208 */
[----:B------:R-:W0:Y:S02]  /*1620*/  LD.E.64 R20, desc[UR36][R20.64] ;  /* 0x0000002414147980 */ /* 0x000e24000c101b00 */
[----:B0-----:R-:W-:-:S05]  /*1630*/  IADD3 R42, P1, PT, R20, R43, RZ ;  /* 0x0000002b142a7210 */ /* 0x001fca0007f3e0ff */
[----:B------:R-:W-:-:S06]  /*1640*/  IMAD.X R43, R21, 0x1, R27, P1 ;  /* 0x00000001152b7824 */ /* 0x000fcc00008e061b */
[----:B------:R-:W3:Y:S01]  /*1650*/  LD.E R43, desc[UR36][R42.64+0x4] ;  /* 0x000004242a2b7980 */ /* 0x000ee2000c101900 */
[----:B------:R-:W-:-:S05]  /*1660*/  IADD3 R3, P1, PT, R3, 0x2, RZ ;  /* 0x0000000203037810 */ /* 0x000fca0007f3e0ff */
[----:B------:R-:W-:Y:S01]  /*1670*/  IMAD.X R0, RZ, RZ, R0, P1 ;  /* 0x000000ffff007224 */ /* 0x000fe200008e0600 */
[----:B---3--:R2:W-:Y:S07]  /*1680*/  ST.E desc[UR36][R4.64+0x4], R43 ;  /* 0x0000042b04007985 */ /* 0x0085ee000c101924 */
.L_x_11:
[----:B------:R-:W-:Y:S05]  /*1690*/  BSYNC.RECONVERGENT B1 ;  /* 0x0000000000017941 */ /* 0x000fea0003800200 */
.L_x_10:
[----:B------:R-:W-:Y:S05]  /*16a0*/  @P0 BRA `(.L_x_3) ;  /* 0x00000000005c0947 */ /* 0x000fea0003800000 */
[----:B-12---:R-:W1:Y:S08]  /*16b0*/  LDC.64 R4, c[0x0][0x380] ;  /* 0x0000e000ff047b82 */ /* 0x006e700000000a00 */
[----:B------:R-:W2:Y:S01]  /*16c0*/  LDC R43, c[0x0][0x3a8] ;  /* 0x0000ea00ff2b7b82 */ /* 0x000ea20000000800 */
[----:B-1----:R-:W2:Y:S02]  /*16d0*/  LDG.E.64 R4, desc[UR36][R4.64] ;  /* 0x0000002404047981 */ /* 0x002ea4000c1e1b00 */
[----:B--2---:R-:W-:-:S06]  /*16e0*/  IMAD.WIDE R8, R43, 0x8, R4 ;  /* 0x000000082b087825 */ /* 0x004fcc00078e0204 */
[----:B------:R-:W2:Y:S01]  /*16f0*/  LD.E.64 R8, desc[UR36][R8.64] ;  /* 0x0000002408087980 */ /* 0x000ea2000c101b00 */
[C---:B0-----:R-:W-:Y:S01]  /*1700*/  IMAD.SHL.U32 R21, R3.reuse, 0x4, RZ ;  /* 0x0000000403157824 */ /* 0x041fe200078e00ff */
[----:B------:R-:W-:Y:S01]  /*1710*/  SHF.L.U64.HI R3, R3, 0x2, R0 ;  /* 0x0000000203037819 */ /* 0x000fe20000010200 */
[----:B------:R-:W0:Y:S03]  /*1720*/  LDC.64 R10, c[0x0][0x388] ;  /* 0x0000e200ff0a7b82 */ /* 0x000e260000000a00 */
[----:B--2---:R-:W-:-:S05]  /*1730*/  IADD3 R14, P0, PT, R8, R21, RZ ;  /* 0x00000015080e7210 */ /* 0x004fca0007f1e0ff */
[----:B------:R-:W-:-:S05]  /*1740*/  IMAD.X R15, R9, 0x1, R3, P0 ;  /* 0x00000001090f7824 */ /* 0x000fca00000e0603 */
        /* <DEDUP_REMOVED lines=8> */
[----:B------:R-:W-:-:S06]  /*17d0*/  IMAD.X R9, R5, 0x1, R3, P0 ;  /* 0x0000000105097824 */ /* 0x000fcc00000e0603 */
[----:B------:R-:W2:Y:S01]  /*17e0*/  LD.E R9, desc[UR36][R8.64] ;  /* 0x0000002408097980 */ /* 0x000ea2000c101900 */
[----:B------:R-:W-:-:S05]  /*17f0*/  IADD3 R14, P0, PT, R18, R21, RZ ;  /* 0x00000015120e7210 */ /* 0x000fca0007f1e0ff */
[----:B------:R-:W-:-:S05]  /*1800*/  IMAD.X R15, R19, 0x1, R3, P0 ;  /* 0x00000001130f7824 */ /* 0x000fca00000e0603 */
[----:B--2---:R3:W-:Y:S03]  /*1810*/  ST.E desc[UR36][R14.64], R9 ;  /* 0x000000090e007985 */ /* 0x0047e6000c101924 */
.L_x_3:
[----:B------:R-:W-:Y:S05]  /*1820*/  BSYNC.RECONVERGENT B0 ;  /* 0x0000000000007941 */ /* 0x000fea0003800200 */
.L_x_2:
[----:B------:R-:W-:Y:S01]  /*1830*/  FSETP.NEU.AND P0, PT, R2, -1, PT ;  /* 0xbf8000000200780b */ /* 0x000fe20003f0d000 */
[----:B------:R-:W-:Y:S01]  /*1840*/  BSSY.RECONVERGENT B0, `(.L_x_12) ;  /* 0x00002f3000007945 */ /* 0x000fe20003800200 */
[----:B-----5:R-:W-:-:S04]  /*1850*/  LEA R28, P1, R24, R18, 0x2 ;  /* 0x00000012181c7211 */ /* 0x020fc800078210ff */
[----:B---3--:R-:W-:-:S07]  /*1860*/  LEA.HI.X R27, R24, R19, R25, 0x2, P1 ;  /* 0x00000013181b7211 */ /* 0x008fce00008f1419 */
[----:B------:R-:W-:Y:S05]  /*1870*/  @P0 BRA `(.L_x_13) ;  /* 0x0000002c00bc0947 */ /* 0x000fea0003800000 */
[----:B------:R-:W3:Y:S01]  /*1880*/  LDC.64 R2, c[0x0][0x398] ;  /* 0x0000e600ff027b82 */ /* 0x000ee20000000a00 */
[----:B------:R-:W-:Y:S01]  /*1890*/  ISETP.NE.AND P2, PT, R26, RZ, PT ;  /* 0x000000ff1a00720c */ /* 0x000fe20003f45270 */
[----:B---3--:R3:W5:Y:S01]  /*18a0*/  LDG.E R0, desc[UR36][R2.64] ;  /* 0x0000002402007981 */ /* 0x008762000c1e1900 */
[----:B------:R-:W-:Y:S01]  /*18b0*/  BSSY.RECONVERGENT B1, `(.L_x_14) ;  /* 0x00000e6000017945 */ /* 0x000fe20003800200 */
[----:B0-----:R-:W-:-:S10]  /*18c0*/  IMAD.MOV.U32 R12, RZ, RZ, -0x800001 ;  /* 0xff7fffffff0c7424 */ /* 0x001fd400078e00ff */
[----:B------:R-:W-:Y:S05]  /*18d0*/  @!P2 BRA `(.L_x_15) ;  /* 0x0000000c008ca947 */ /* 0x000fea0003800000 */
[----:B------:R-:W-:Y:S01]  /*18e0*/  ISETP.GE.U32.AND P0, PT, R6, 0xf, PT ;  /* 0x0000000f0600780c */ /* 0x000fe20003f06070 */
[----:B------:R-:W-:Y:S01]  /*18f0*/  BSSY.RECONVERGENT B2, `(.L_x_16) ;  /* 0x0000043000027945 */ /* 0x000fe20003800200 */
[----:B------:R-:W-:Y:S02]  /*1900*/  IMAD.MOV.U32 R12, RZ, RZ, -0x800001 ;  /* 0xff7fffffff0c7424 */ /* 0x000fe400078e00ff */
[----:B------:R-:W-:Y:S01]  /*1910*/  ISETP.GE.U32.AND.EX P0, PT, R32, RZ, PT, P0 ;  /* 0x000000ff2000720c */ /* 0x000fe20003f06100 */
[----:B-12---:R-:W-:Y:S02]  /*1920*/  IMAD.MOV.U32 R10, RZ, RZ, RZ ;  /* 0x000000ffff0a7224 */ /* 0x006fe400078e00ff */
[----:B------:R-:W-:-:S10]  /*1930*/  IMAD.MOV.U32 R5, RZ, RZ, RZ ;  /* 0x000000ffff057224 */ /* 0x000fd400078e00ff */
[----:B------:R-:W-:Y:S05]  /*1940*/  @!P0 BRA `(.L_x_17) ;  /* 0x0000000000f48947 */ /* 0x000fea0003800000 */
[----:B------:R-:W-:Y:S01]  /*1950*/  BSSY.RECONVERGENT B3, `(.L_x_18) ;  /* 0x000003a000037945 */ /* 0x000fe20003800200 */
[----:B------:R-:W-:Y:S01]  /*1960*/  IMAD.MOV.U32 R12, RZ, RZ, -0x800001 ;  /* 0xff7fffffff0c7424 */ /* 0x000fe200078e00ff */
[----:B------:R-:W-:-:S07]  /*1970*/  CS2R R4, SRZ ;  /* 0x0000000000047805 */ /* 0x000fce000001ff00 */
.L_x_19:
[----:B---3--:R-:W-:-:S04]  /*1980*/  LEA R2, P0, R5, R18, 0x2 ;  /* 0x0000001205027211 */ /* 0x008fc800078010ff */
[----:B------:R-:W-:-:S05]  /*1990*/  LEA.HI.X R3, R5, R19, R4, 0x2, P0 ;  /* 0x0000001305037211 */ /* 0x000fca00000f1404 */
[----:B------:R-:W2:Y:S04]  /*19a0*/  LD.E R43, desc[UR36][R2.64] ;  /* 0x00000024022b7980 */ /* 0x000ea8000c101900 */
[----:B------:R-:W3:Y:S04]  /*19b0*/  LD.E R42, desc[UR36][R2.64+0x4] ;  /* 0x00000424022a7980 */ /* 0x000ee8000c101900 */
[----:B------:R-:W4:Y:S04]  /*19c0*/  LD.E R21, desc[UR36][R2.64+0x8] ;  /* 0x0000082402157980 */ /* 0x000f28000c101900 */
[----:B------:R-:W4:Y:S04]  /*19d0*/  LD.E R20, desc[UR36][R2.64+0xc] ;  /* 0x00000c2402147980 */ /* 0x000f28000c101900 */
[----:B------:R-:W4:Y:S04]  /*19e0*/  LD.E R15, desc[UR36][R2.64+0x10] ;  /* 0x00001024020f7980 */ /* 0x000f28000c101900 */
[----:B------:R-:W4:Y:S04]  /*19f0*/  LD.E R14, desc[UR36][R2.64+0x14] ;  /* 0x00001424020e7980 */ /* 0x000f28000c101900 */
[----:B------:R-:W4:Y:S04]  /*1a00*/  LD.E R13, desc[UR36][R2.64+0x18] ;  /* 0x00001824020d7980 */ /* 0x000f28000c101900 */
[----:B------:R-:W4:Y:S04]  /*1a10*/  LD.E R11, desc[UR36][R2.64+0x1c] ;  /* 0x00001c24020b7980 */ /* 0x000f28000c101900 */
[----:B------:R-:W4:Y:S04]  /*1a20*/  LD.E R10, desc[UR36][R2.64+0x20] ;  /* 0x00002024020a7980 */ /* 0x000f28000c101900 */
[----:B------:R-:W4:Y:S04]  /*1a30*/  LD.E R9, desc[UR36][R2.64+0x24] ;  /* 0x0000242402097980 */ /* 0x000f28000c101900 */
[----:B------:R-:W4:Y:S01]  /*1a40*/  LD.E R8, desc[UR36][R2.64+0x28] ;  /* 0x0000282402087980 */ /* 0x000f22000c101900 */
[----:B--2---:R-:W-:-:S04]  /*1a50*/  FSETP.GT.AND P0, PT, R43, R12, PT ;  /* 0x0000000c2b00720b */ /* 0x004fc80003f04000 */
[----:B------:R-:W-:Y:S02]  /*1a60*/  FSEL R43, R43, R12, P0 ;  /* 0x0000000c2b2b7208 */ /* 0x000fe40000000000 */
[----:B------:R-:W2:Y:S02]  /*1a70*/  LD.E R12, desc[UR36][R2.64+0x2c] ;  /* 0x00002c24020c7980 */ /* 0x000ea4000c101900 */
[----:B---3--:R-:W-:-:S04]  /*1a80*/  FSETP.GT.AND P0, PT, R42, R43, PT ;  /* 0x0000002b2a00720b */ /* 0x008fc80003f04000 */
[----:B------:R-:W-:Y:S02]  /*1a90*/  FSEL R44, R42, R43, P0 ;  /* 0x0000002b2a2c7208 */ /* 0x000fe40000000000 */
[----:B------:R-:W3:Y:S02]  /*1aa0*/  LD.E R42, desc[UR36][R2.64+0x30] ;  /* 0x00003024022a7980 */ /* 0x000ee4000c101900 */
[----:B----4-:R-:W-:-:S04]  /*1ab0*/  FSETP.GT.AND P0, PT, R21, R44, PT ;  /* 0x0000002c1500720b */ /* 0x010fc80003f04000 */
[----:B------:R-:W-:Y:S02]  /*1ac0*/  FSEL R43, R21, R44, P0 ;  /* 0x0000002c152b7208 */ /* 0x000fe40000000000 */
[----:B------:R-:W4:Y:S02]  /*1ad0*/  LD.E R21, desc[UR36][R2.64+0x34] ;  /* 0x0000342402157980 */ /* 0x000f24000c101900 */
[----:B------:R-:W-:-:S04]  /*1ae0*/  FSETP.GT.AND P0, PT, R20, R43, PT ;  /* 0x0000002b1400720b */ /* 0x000fc80003f04000 */
[----:B------:R-:W-:Y:S02]  /*1af0*/  FSEL R44, R20, R43, P0 ;  /* 0x0000002b142c7208 */ /* 0x000fe40000000000 */
[----:B------:R-:W4:Y:S04]  /*1b00*/  LD.E R20, desc[UR36][R2.64+0x38] ;  /* 0x0000382402147980 */ /* 0x000f28000c101900 */
[----:B------:R-:W4:Y:S01]  /*1b10*/  LD.E R43, desc[UR36][R2.64+0x3c] ;  /* 0x00003c24022b7980 */ /* 0x000f22000c101900 */
[----:B------:R-:W-:-:S04]  /*1b20*/  FSETP.GT.AND P0, PT, R15, R44, PT ;  /* 0x0000002c0f00720b */ /* 0x000fc80003f04000 */
[----:B------:R-:W-:-:S04]  /*1b30*/  FSEL R15, R15, R44, P0 ;  /* 0x0000002c0f0f7208 */ /* 0x000fc80000000000 */
        /* <DEDUP_REMOVED lines=12> */
[----:B--2---:R-:W-:-:S04]  /*1c00*/  FSETP.GT.AND P0, PT, R12, R9, PT ;  /* 0x000000090c00720b */ /* 0x004fc80003f04000 */
[----:B------:R-:W-:-:S04]  /*1c10*/  FSEL R9, R12, R9, P0 ;  /* 0x000000090c097208 */ /* 0x000fc80000000000 */
[----:B---3--:R-:W-:-:S04]  /*1c20*/  FSETP.GT.AND P0, PT, R42, R9, PT ;  /* 0x000000092a00720b */ /* 0x008fc80003f04000 */
[----:B------:R-:W-:-:S04]  /*1c30*/  FSEL R42, R42, R9, P0 ;  /* 0x000000092a2a7208 */ /* 0x000fc80000000000 */
[----:B----4-:R-:W-:-:S04]  /*1c40*/  FSETP.GT.AND P0, PT, R21, R42, PT ;  /* 0x0000002a1500720b */ /* 0x010fc80003f04000 */
[----:B------:R-:W-:Y:S02]  /*1c50*/  FSEL R21, R21, R42, P0 ;  /* 0x0000002a15157208 */ /* 0x000fe40000000000 */
[----:B------:R-:W-:Y:S02]  /*1c60*/  IADD3 R5, P0, PT, R5, 0x10, RZ ;  /* 0x0000001005057810 */ /* 0x000fe40007f1e0ff */
[----:B------:R-:W-:-:S03]  /*1c70*/  FSETP.GT.AND P1, PT, R20, R21, PT ;  /* 0x000000151400720b */ /* 0x000fc60003f24000 */
[----:B------:R-:W-:Y:S01]  /*1c80*/  IMAD.X R4, RZ, RZ, R4, P0 ;  /* 0x000000ffff047224 */ /* 0x000fe200000e0604 */
[----:B------:R-:W-:Y:S02]  /*1c90*/  ISETP.NE.U32.AND P0, PT, R5, R33, PT ;  /* 0x000000210500720c */ /* 0x000fe40003f05070 */
[----:B------:R-:W-:Y:S02]  /*1ca0*/  FSEL R12, R20, R21, P1 ;  /* 0x00000015140c7208 */ /* 0x000fe40000800000 */
[----:B------:R-:W-:Y:S02]  /*1cb0*/  ISETP.NE.AND.EX P0, PT, R4, R25, PT, P0 ;  /* 0x000000190400720c */ /* 0x000fe40003f05300 */
[----:B------:R-:W-:-:S04]  /*1cc0*/  FSETP.GT.AND P1, PT, R43, R12, PT ;  /* 0x0000000c2b00720b */ /* 0x000fc80003f24000 */
[----:B------:R-:W-:-:S07]  /*1cd0*/  FSEL R12, R43, R12, P1 ;  /* 0x0000000c2b0c7208 */ /* 0x000fce0000800000 */
[----:B------:R-:W-:Y:S05]  /*1ce0*/  @P0 BRA `(.L_x_19) ;  /* 0xfffffffc00240947 */ /* 0x000fea000383ffff */
[----:B------:R-:W-:Y:S05]  /*1cf0*/  BSYNC.RECONVERGENT B3 ;  /* 0x0000000000037941 */ /* 0x000fea0003800200 */
.L_x_18:
[----:B------:R-:W-:Y:S02]  /*1d00*/  IMAD.MOV.U32 R10, RZ, RZ, R33 ;  /* 0x000000ffff0a7224 */ /* 0x000fe400078e0021 */
[----:B------:R-:W-:-:S07]  /*1d10*/  IMAD.MOV.U32 R5, RZ, RZ, R25 ;  /* 0x000000ffff057224 */ /* 0x000fce00078e0019 */
.L_x_17:
[----:B------:R-:W-:Y:S05]  /*1d20*/  BSYNC.RECONVERGENT B2 ;  /* 0x0000000000027941 */ /* 0x000fea0003800200 */
.L_x_16:
        /* <DEDUP_REMOVED lines=9> */
[C---:B------:R-:W-:Y:S01]  /*1dc0*/  IMAD.SHL.U32 R21, R10.reuse, 0x4, RZ ;  /* 0x000000040a157824 */ /* 0x040fe200078e00ff */
[----:B------:R-:W-:-:S04]  /*1dd0*/  SHF.L.U64.HI R11, R10, 0x2, R5 ;  /* 0x000000020a0b7819 */ /* 0x000fc80000010205 */
[----:B---3--:R-:W-:-:S04]  /*1de0*/  IADD3 R3, P1, PT, R21, 0x4, RZ ;  /* 0x0000000415037810 */ /* 0x008fc80007f3e0ff */
[----:B------:R-:W-:Y:S01]  /*1df0*/  LOP3.LUT R3, R3, 0xfffffffc, RZ, 0xc0, !PT ;  /* 0xfffffffc03037812 */ /* 0x000fe200078ec0ff */
[--C-:B------:R-:W-:Y:S01]  /*1e00*/  IMAD.X R9, RZ, RZ, R11.reuse, P1 ;  /* 0x000000ffff097224 */ /* 0x100fe200008e060b */
[C---:B------:R-:W-:Y:S02]  /*1e10*/  IADD3 R4, P1, PT, R18.reuse, R21, RZ ;  /* 0x0000001512047210 */ /* 0x040fe40007f3e0ff */
[----:B------:R-:W-:Y:S02]  /*1e20*/  IADD3 R2, P2, PT, R18, R3, RZ ;  /* 0x0000000312027210 */ /* 0x000fe40007f5e0ff */
[----:B------:R-:W-:Y:S01]  /*1e30*/  LOP3.LUT R9, R9, 0x3, RZ, 0xc0, !PT ;  /* 0x0000000309097812 */ /* 0x000fe200078ec0ff */
[----:B------:R-:W-:Y:S01]  /*1e40*/  IMAD.X R5, R19, 0x1, R11, P1 ;  /* 0x0000000113057824 */ /* 0x000fe200008e060b */
[----:B------:R-:W-:-:S03]  /*1e50*/  IADD3 R15, P1, PT, R21, 0x8, RZ ;  /* 0x00000008150f7810 */ /* 0x000fc60007f3e0ff */
[----:B------:R-:W-:Y:S01]  /*1e60*/  IMAD.X R3, R19, 0x1, R9, P2 ;  /* 0x0000000113037824 */ /* 0x000fe200010e0609 */
[----:B------:R0:W2:Y:S01]  /*1e70*/  LD.E R13, desc[UR36][R4.64] ;  /* 0x00000024040d7980 */ /* 0x0000a2000c101900 */
[--C-:B------:R-:W-:Y:S01]  /*1e80*/  IMAD.X R43, RZ, RZ, R11.reuse, P1 ;  /* 0x000000ffff2b7224 */ /* 0x100fe200008e060b */
[----:B------:R-:W-:Y:S02]  /*1e90*/  LOP3.LUT R15, R15, 0xfffffffc, RZ, 0xc0, !PT ;  /* 0xfffffffc0f0f7812 */ /* 0x000fe400078ec0ff */
[----:B------:R-:W-:Y:S01]  /*1ea0*/  IADD3 R9, P2, PT, R21, 0xc, RZ ;  /* 0x0000000c15097810 */ /* 0x000fe20007f5e0ff */
[----:B------:R1:W3:Y:S01]  /*1eb0*/  LD.E R20, desc[UR36][R2.64] ;  /* 0x0000002402147980 */ /* 0x0002e2000c101900 */
[----:B------:R-:W-:Y:S02]  /*1ec0*/  LOP3.LUT R43, R43, 0x3, RZ, 0xc0, !PT ;  /* 0x000000032b2b7812 */ /* 0x000fe400078ec0ff */
[----:B------:R-:W-:Y:S01]  /*1ed0*/  IADD3 R14, P1, PT, R18, R15, RZ ;  /* 0x0000000f120e7210 */ /* 0x000fe20007f3e0ff */
[----:B------:R-:W-:Y:S01]  /*1ee0*/  IMAD.X R45, RZ, RZ, R11, P2 ;  /* 0x000000ffff2d7224 */ /* 0x000fe200010e060b */
[----:B------:R-:W-:-:S02]  /*1ef0*/  LOP3.LUT R9, R9, 0xfffffffc, RZ, 0xc0, !PT ;  /* 0xfffffffc09097812 */ /* 0x000fc400078ec0ff */
[----:B------:R-:W-:Y:S01]  /*1f00*/  IADD3 R8, P3, PT, R21, 0x10, RZ ;  /* 0x0000001015087810 */ /* 0x000fe20007f7e0ff */
[----:B------:R-:W-:Y:S01]  /*1f10*/  IMAD.X R15, R19, 0x1, R43, P1 ;  /* 0x00000001130f7824 */ /* 0x000fe200008e062b */
[----:B------:R-:W-:Y:S02]  /*1f20*/  LOP3.LUT R45, R45, 0x3, RZ, 0xc0, !PT ;  /* 0x000000032d2d7812 */ /* 0x000fe400078ec0ff */
[----:B0-----:R-:W-:Y:S01]  /*1f30*/  IADD3 R4, P2, PT, R18, R9, RZ ;  /* 0x0000000912047210 */ /* 0x001fe20007f5e0ff */
[----:B------:R-:W-:Y:S01]  /*1f40*/  IMAD.X R43, RZ, RZ, R11, P3 ;  /* 0x000000ffff2b7224 */ /* 0x000fe200018e060b */
[----:B------:R-:W4:Y:S01]  /*1f50*/  LD.E R14, desc[UR36][R14.64] ;  /* 0x000000240e0e7980 */ /* 0x000f22000c101900 */
[----:B-1----:R-:W-:Y:S02]  /*1f60*/  LOP3.LUT R3, R8, 0xfffffffc, RZ, 0xc0, !PT ;  /* 0xfffffffc08037812 */ /* 0x002fe400078ec0ff */
[----:B------:R-:W-:Y:S01]  /*1f70*/  IMAD.X R5, R19, 0x1, R45, P2 ;  /* 0x0000000113057824 */ /* 0x000fe200010e062d */
[----:B------:R-:W-:-:S02]  /*1f80*/  IADD3 R9, P2, PT, R21, 0x14, RZ ;  /* 0x0000001415097810 */ /* 0x000fc40007f5e0ff */
[----:B------:R-:W-:Y:S02]  /*1f90*/  LOP3.LUT R43, R43, 0x3, RZ, 0xc0, !PT ;  /* 0x000000032b2b7812 */ /* 0x000fe400078ec0ff */
[----:B------:R-:W-:Y:S01]  /*1fa0*/  IADD3 R2, P1, PT, R18, R3, RZ ;  /* 0x0000000312027210 */ /* 0x000fe20007f3e0ff */
[----:B------:R0:W4:Y:S01]  /*1fb0*/  LD.E R42, desc[UR36][R4.64] ;  /* 0x00000024042a7980 */ /* 0x000122000c101900 */
[----:B------:R-:W-:Y:S01]  /*1fc0*/  IMAD.X R45, RZ, RZ, R11, P2 ;  /* 0x000000ffff2d7224 */ /* 0x000fe200010e060b */
[----:B------:R-:W-:Y:S02]  /*1fd0*/  LOP3.LUT R9, R9, 0xfffffffc, RZ, 0xc0, !PT ;  /* 0xfffffffc09097812 */ /* 0x000fe400078ec0ff */
[----:B------:R-:W-:Y:S01]  /*1fe0*/  IMAD.X R3, R19, 0x1, R43, P1 ;  /* 0x0000000113037824 */ /* 0x000fe200008e062b */
[----:B------:R-:W-:Y:S02]  /*1ff0*/  IADD3 R43, P2, PT, R21, 0x18, RZ ;  /* 0x00000018152b7810 */ /* 0x000fe40007f5e0ff */
[----:B------:R-:W-:-:S02]  /*2000*/  LOP3.LUT R45, R45, 0x3, RZ, 0xc0, !PT ;  /* 0x000000032d2d7812 */ /* 0x000fc400078ec0ff */
[----:B------:R-:W-:Y:S01]  /*2010*/  IADD3 R8, P1, PT, R18, R9, RZ ;  /* 0x0000000912087210 */ /* 0x000fe20007f3e0ff */
[----:B------:R1:W4:Y:S01]  /*2020*/  LD.E R15, desc[UR36][R2.64] ;  /* 0x00000024020f7980 */ /* 0x000322000c101900 */
[----:B------:R-:W-:Y:S01]  /*2030*/  IMAD.X R44, RZ, RZ, R11, P2 ;  /* 0x000000ffff2c7224 */ /* 0x000fe200010e060b */
[----:B------:R-:W-:Y:S02]  /*2040*/  LOP3.LUT R43, R43, 0xfffffffc, RZ, 0xc0, !PT ;  /* 0xfffffffc2b2b7812 */ /* 0x000fe400078ec0ff */
[----:B------:R-:W-:Y:S01]  /*2050*/  IMAD.X R9, R19, 0x1, R45, P1 ;  /* 0x0000000113097824 */ /* 0x000fe200008e062d */
[----:B------:R-:W-:Y:S02]  /*2060*/  IADD3 R21, P2, PT, R21, 0x1c, RZ ;  /* 0x0000001c15157810 */ /* 0x000fe40007f5e0ff */
[----:B0-----:R-:W-:Y:S02]  /*2070*/  LOP3.LUT R5, R44, 0x3, RZ, 0xc0, !PT ;  /* 0x000000032c057812 */ /* 0x001fe400078ec0ff */
[----:B------:R-:W-:Y:S01]  /*2080*/  IADD3 R4, P1, PT, R18, R43, RZ ;  /* 0x0000002b12047210 */ /* 0x000fe20007f3e0ff */
[----:B------:R-:W4:Y:S01]  /*2090*/  LD.E R8, desc[UR36][R8.64] ;  /* 0x0000002408087980 */ /* 0x000f22000c101900 */
[----:B------:R-:W-:Y:S01]  /*20a0*/  IMAD.X R43, RZ, RZ, R11, P2 ;  /* 0x000000ffff2b7224 */ /* 0x000fe200010e060b */
[----:B------:R-:W-:-:S02]  /*20b0*/  LOP3.LUT R11, R21, 0xfffffffc, RZ, 0xc0, !PT ;  /* 0xfffffffc150b7812 */ /* 0x000fc400078ec0ff */
[----:B------:R-:W-:Y:S02]  /*20c0*/  IMAD.X R5, R19, 0x1, R5, P1 ;  /* 0x0000000113057824 */ /* 0x000fe400008e0605 */
[----:B-1----:R-:W-:Y:S02]  /*20d0*/  LOP3.LUT R3, R43, 0x3, RZ, 0xc0, !PT ;  /* 0x000000032b037812 */ /* 0x002fe400078ec0ff */
[----:B------:R-:W-:Y:S01]  /*20e0*/  IADD3 R2, P1, PT, R18, R11, RZ ;  /* 0x0000000b12027210 */ /* 0x000fe20007f3e0ff */
[----:B------:R0:W4:Y:S04]  /*20f0*/  LD.E R4, desc[UR36][R4.64] ;  /* 0x0000002404047980 */ /* 0x000128000c101900 */
[----:B------:R-:W-:-:S06]  /*2100*/  IMAD.X R3, R19, 0x1, R3, P1 ;  /* 0x0000000113037824 */ /* 0x000fcc00008e0603 */
[----:B------:R-:W4:Y:S01]  /*2110*/  LD.E R3, desc[UR36][R2.64] ;  /* 0x0000002402037980 */ /* 0x000f22000c101900 */
[----:B------:R-:W-:Y:S02]  /*2120*/  VIADD R10, R10, 0x8 ;  /* 0x000000080a0a7836 */ /* 0x000fe40000000000 */
[----:B0-----:R-:W-:Y:S01]  /*2130*/  IMAD.MOV.U32 R5, RZ, RZ, RZ ;  /* 0x000000ffff057224 */ /* 0x001fe200078e00ff */
[----:B--2---:R-:W-:-:S04]  /*2140*/  FSETP.GT.AND P1, PT, R13, R12, PT ;  /* 0x0000000c0d00720b */ /* 0x004fc80003f24000 */
[----:B------:R-:W-:-:S04]  /*2150*/  FSEL R13, R13, R12, P1 ;  /* 0x0000000c0d0d7208 */ /* 0x000fc80000800000 */
[----:B---3--:R-:W-:-:S04]  /*2160*/  FSETP.GT.AND P1, PT, R20, R13, PT ;  /* 0x0000000d1400720b */ /* 0x008fc80003f24000 */
[----:B------:R-:W-:-:S04]  /*2170*/  FSEL R13, R20, R13, P1 ;  /* 0x0000000d140d7208 */ /* 0x000fc80000800000 */
[----:B----4-:R-:W-:-:S04]  /*2180*/  FSETP.GT.AND P1, PT, R14, R13, PT ;  /* 0x0000000d0e00720b */ /* 0x010fc80003f24000 */
        /* <DEDUP_REMOVED lines=10> */
[----:B------:R-:W-:-:S09]  /*2230*/  FSEL R12, R3, R4, P1 ;  /* 0x00000004030c7208 */ /* 0x000fd20000800000 */
.L_x_21:
[----:B------:R-:W-:Y:S05]  /*2240*/  BSYNC.RECONVERGENT B2 ;  /* 0x0000000000027941 */ /* 0x000fea0003800200 */
.L_x_20:
        /* <DEDUP_REMOVED lines=9> */
[C---:B------:R-:W-:Y:S02]  /*22e0*/  IADD3 R4, P2, PT, R13.reuse, 0x4, RZ ;  /* 0x000000040d047810 */ /* 0x040fe40007f5e0ff */
[----:B---3--:R-:W-:Y:S02]  /*22f0*/  IADD3 R2, P1, PT, R18, R13, RZ ;  /* 0x0000000d12027210 */ /* 0x008fe40007f3e0ff */
[----:B------:R-:W-:Y:S01]  /*2300*/  LOP3.LUT R9, R4, 0xfffffffc, RZ, 0xc0, !PT ;  /* 0xfffffffc04097812 */ /* 0x000fe200078ec0ff */
[--C-:B------:R-:W-:Y:S01]  /*2310*/  IMAD.X R8, RZ, RZ, R5.reuse, P2 ;  /* 0x000000ffff087224 */ /* 0x100fe200010e0605 */
[----:B------:R-:W-:Y:S01]  /*2320*/  IADD3 R4, P2, PT, R13, 0x8, RZ ;  /* 0x000000080d047810 */ /* 0x000fe20007f5e0ff */
[----:B------:R-:W-:-:S03]  /*2330*/  IMAD.X R3, R19, 0x1, R5, P1 ;  /* 0x0000000113037824 */ /* 0x000fc600008e0605 */
[----:B------:R-:W-:Y:S02]  /*2340*/  LOP3.LUT R15, R8, 0x3, RZ, 0xc0, !PT ;  /* 0x00000003080f7812 */ /* 0x000fe400078ec0ff */
[----:B------:R-:W-:Y:S01]  /*2350*/  IADD3 R8, P1, PT, R18, R9, RZ ;  /* 0x0000000912087210 */ /* 0x000fe20007f3e0ff */
[----:B------:R0:W2:Y:S01]  /*2360*/  LD.E R11, desc[UR36][R2.64] ;  /* 0x00000024020b7980 */ /* 0x0000a2000c101900 */
[----:B------:R-:W-:Y:S01]  /*2370*/  LOP3.LUT R21, R4, 0xfffffffc, RZ, 0xc0, !PT ;  /* 0xfffffffc04157812 */ /* 0x000fe200078ec0ff */
[----:B------:R-:W-:Y:S01]  /*2380*/  IMAD.X R4, RZ, RZ, R5, P2 ;  /* 0x000000ffff047224 */ /* 0x000fe200010e0605 */
[----:B------:R-:W-:Y:S01]  /*2390*/  IADD3 R14, P2, PT, R13, 0xc, RZ ;  /* 0x0000000c0d0e7810 */ /* 0x000fe20007f5e0ff */
[----:B------:R-:W-:-:S03]  /*23a0*/  IMAD.X R9, R19, 0x1, R15, P1 ;  /* 0x0000000113097824 */ /* 0x000fc600008e060f */
[----:B------:R-:W-:Y:S02]  /*23b0*/  LOP3.LUT R13, R4, 0x3, RZ, 0xc0, !PT ;  /* 0x00000003040d7812 */ /* 0x000fe400078ec0ff */
[----:B------:R-:W-:Y:S01]  /*23c0*/  IADD3 R4, P1, PT, R18, R21, RZ ;  /* 0x0000001512047210 */ /* 0x000fe20007f3e0ff */
[----:B------:R-:W3:Y:S01]  /*23d0*/  LD.E R8, desc[UR36][R8.64] ;  /* 0x0000002408087980 */ /* 0x000ee2000c101900 */
[----:B------:R-:W-:Y:S01]  /*23e0*/  IMAD.X R15, RZ, RZ, R5, P2 ;  /* 0x000000ffff0f7224 */ /* 0x000fe200010e0605 */
[----:B------:R-:W-:Y:S02]  /*23f0*/  LOP3.LUT R21, R14, 0xfffffffc, RZ, 0xc0, !PT ;  /* 0xfffffffc0e157812 */ /* 0x000fe400078ec0ff */
[----:B------:R-:W-:Y:S02]  /*2400*/  IMAD.X R5, R19, 0x1, R13, P1 ;  /* 0x0000000113057824 */ /* 0x000fe400008e060d */
[----:B------:R-:W-:Y:S02]  /*2410*/  LOP3.LUT R15, R15, 0x3, RZ, 0xc0, !PT ;  /* 0x000000030f0f7812 */ /* 0x000fe400078ec0ff */
[----:B0-----:R-:W-:-:S02]  /*2420*/  IADD3 R2, P1, PT, R18, R21, RZ ;  /* 0x0000001512027210 */ /* 0x001fc40007f3e0ff */
[----:B------:R-:W4:Y:S03]  /*2430*/  LD.E R5, desc[UR36][R4.64] ;  /* 0x0000002404057980 */ /* 0x000f26000c101900 */
[----:B------:R-:W-:-:S06]  /*2440*/  IMAD.X R3, R19, 0x1, R15, P1 ;  /* 0x0000000113037824 */ /* 0x000fcc00008e060f */
[----:B------:R-:W4:Y:S01]  /*2450*/  LD.E R3, desc[UR36][R2.64] ;  /* 0x0000002402037980 */ /* 0x000f22000c101900 */
[----:B------:R-:W-:Y:S01]  /*2460*/  VIADD R10, R10, 0x4 ;  /* 0x000000040a0a7836 */ /* 0x000fe20000000000 */
[----:B--2---:R-:W-:-:S04]  /*2470*/  FSETP.GT.AND P1, PT, R11, R12, PT ;  /* 0x0000000c0b00720b */ /* 0x004fc80003f24000 */
[----:B------:R-:W-:-:S04]  /*2480*/  FSEL R11, R11, R12, P1 ;  /* 0x0000000c0b0b7208 */ /* 0x000fc80000800000 */
[----:B---3--:R-:W-:-:S04]  /*2490*/  FSETP.GT.AND P1, PT, R8, R11, PT ;  /* 0x0000000b0800720b */ /* 0x008fc80003f24000 */
[----:B------:R-:W-:-:S04]  /*24a0*/  FSEL R8, R8, R11, P1 ;  /* 0x0000000b08087208 */ /* 0x000fc80000800000 */
[----:B----4-:R-:W-:-:S04]  /*24b0*/  FSETP.GT.AND P1, PT, R5, R8, PT ;  /* 0x000000080500720b */ /* 0x010fc80003f24000 */
[----:B------:R-:W-:Y:S01]  /*24c0*/  FSEL R8, R5, R8, P1 ;  /* 0x0000000805087208 */ /* 0x000fe20000800000 */
[----:B------:R-:W-:-:S03]  /*24d0*/  IMAD.MOV.U32 R5, RZ, RZ, RZ ;  /* 0x000000ffff057224 */ /* 0x000fc600078e00ff */
[----:B------:R-:W-:-:S04]  /*24e0*/  FSETP.GT.AND P1, PT, R3, R8, PT ;  /* 0x000000080300720b */ /* 0x000fc80003f24000 */
[----:B------:R-:W-:-:S09]  /*24f0*/  FSEL R12, R3, R8, P1 ;  /* 0x00000008030c7208 */ /* 0x000fd20000800000 */
.L_x_23:
[----:B------:R-:W-:Y:S05]  /*2500*/  BSYNC.RECONVERGENT B2 ;  /* 0x0000000000027941 */ /* 0x000fea0003800200 */
.L_x_22:
[----:B------:R-:W-:Y:S05]  /*2510*/  @!P0 BRA `(.L_x_15) ;  /* 0x00000000007c8947 */ /* 0x000fea0003800000 */
[C---:B------:R-:W-:Y:S01]  /*2520*/  IMAD.SHL.U32 R9, R10.reuse, 0x4, RZ ;  /* 0x000000040a097824 */ /* 0x040fe200078e00ff */
[----:B------:R-:W-:-:S04]  /*2530*/  SHF.L.U64.HI R5, R10, 0x2, R5 ;  /* 0x000000020a057819 */ /* 0x000fc80000010205 */
[----:B---3--:R-:W-:-:S05]  /*2540*/  IADD3 R2, P0, PT, R18, R9, RZ ;  /* 0x0000000912027210 */ /* 0x008fca0007f1e0ff */
[----:B------:R-:W-:-:S06]  /*2550*/  IMAD.X R3, R19, 0x1, R5, P0 ;  /* 0x0000000113037824 */ /* 0x000fcc00000e0605 */
[----:B------:R-:W2:Y:S01]  /*2560*/  LD.E R3, desc[UR36][R2.64] ;  /* 0x0000002402037980 */ /* 0x000ea2000c101900 */
[----:B------:R-:W-:-:S04]  /*2570*/  ISETP.NE.U32.AND P0, PT, R34, 0x1, PT ;  /* 0x000000012200780c */ /* 0x000fc80003f05070 */
[----:B------:R-:W-:Y:S02]  /*2580*/  ISETP.NE.AND.EX P0, PT, RZ, RZ, PT, P0 ;  /* 0x000000ffff00720c */ /* 0x000fe40003f05300 */
[----:B--2---:R-:W-:-:S04]  /*2590*/  FSETP.GT.AND P1, PT, R3, R12, PT ;  /* 0x0000000c0300720b */ /* 0x004fc80003f24000 */
[----:B------:R-:W-:-:S07]  /*25a0*/  FSEL R12, R3, R12, P1 ;  /* 0x0000000c030c7208 */ /* 0x000fce0000800000 */
[----:B------:R-:W-:Y:S05]  /*25b0*/  @!P0 BRA `(.L_x_15) ;  /* 0x0000000000548947 */ /* 0x000fea0003800000 */
[----:B------:R-:W-:-:S04]  /*25c0*/  IADD3 R3, P0, PT, R9, 0x4, RZ ;  /* 0x0000000409037810 */ /* 0x000fc80007f1e0ff */
[----:B------:R-:W-:Y:S01]  /*25d0*/  LOP3.LUT R3, R3, 0xfffffffc, RZ, 0xc0, !PT ;  /* 0xfffffffc03037812 */ /* 0x000fe200078ec0ff */
[----:B------:R-:W-:-:S03]  /*25e0*/  IMAD.X R4, RZ, RZ, R5, P0 ;  /* 0x000000ffff047224 */ /* 0x000fc600000e0605 */
[----:B------:R-:W-:Y:S02]  /*25f0*/  IADD3 R2, P0, PT, R18, R3, RZ ;  /* 0x0000000312027210 */ /* 0x000fe40007f1e0ff */
[----:B------:R-:W-:-:S05]  /*2600*/  LOP3.LUT R3, R4, 0x3, RZ, 0xc0, !PT ;  /* 0x0000000304037812 */ /* 0x000fca00078ec0ff */
        /* <DEDUP_REMOVED lines=13> */
[----:B------:R-:W2:Y:S02]  /*26e0*/  LD.E R3, desc[UR36][R2.64] ;  /* 0x0000002402037980 */ /* 0x000ea4000c101900 */
[----:B--2---:R-:W-:-:S13]  /*26f0*/  FSETP.GT.AND P0, PT, R3, R12, PT ;  /* 0x0000000c0300720b */ /* 0x004fda0003f04000 */
[----:B------:R-:W-:-:S07]  /*2700*/  @P0 IMAD.MOV.U32 R12, RZ, RZ, R3 ;  /* 0x000000ffff0c0224 */ /* 0x000fce00078e0003 */
.L_x_15:
[----:B------:R-:W-:Y:S05]  /*2710*/  BSYNC.RECONVERGENT B1 ;  /* 0x0000000000017941 */ /* 0x000fea0003800200 */
.L_x_14:
[----:B------:R-:W-:Y:S01]  /*2720*/  ISETP.NE.AND P0, PT, R26, RZ, PT ;  /* 0x000000ff1a00720c */ /* 0x000fe20003f05270 */
[----:B------:R-:W-:Y:S01]  /*2730*/  BSSY.RECONVERGENT B1, `(.L_x_24) ;  /* 0x00000e6000017945 */ /* 0x000fe20003800200 */
[----:B--2---:R-:W-:-:S11]  /*2740*/  IMAD.MOV.U32 R15, RZ, RZ, 0x7f7fffff ;  /* 0x7f7fffffff0f7424 */ /* 0x004fd600078e00ff */
[----:B------:R-:W-:Y:S05]  /*2750*/  @!P0 BRA `(.L_x_25) ;  /* 0x0000000c008c8947 */ /* 0x000fea0003800000 */
[----:B------:R-:W-:Y:S01]  /*2760*/  ISETP.GE.U32.AND P0, PT, R6, 0xf, PT ;  /* 0x0000000f0600780c */ /* 0x000fe20003f06070 */
[----:B------:R-:W-:Y:S01]  /*2770*/  BSSY.RECONVERGENT B2, `(.L_x_26) ;  /* 0x0000043000027945 */ /* 0x000fe20003800200 */
[----:B------:R-:W-:Y:S02]  /*2780*/  IMAD.MOV.U32 R15, RZ, RZ, 0x7f7fffff ;  /* 0x7f7fffffff0f7424 */ /* 0x000fe400078e00ff */
[----:B------:R-:W-:Y:S01]  /*2790*/  ISETP.GE.U32.AND.EX P0, PT, R32, RZ, PT, P0 ;  /* 0x000000ff2000720c */ /* 0x000fe20003f06100 */
[----:B------:R-:W-:Y:S02]  /*27a0*/  IMAD.MOV.U32 R13, RZ, RZ, RZ ;  /* 0x000000ffff0d7224 */ /* 0x000fe400078e00ff */
[----:B-1----:R-:W-:-:S10]  /*27b0*/  IMAD.MOV.U32 R8, RZ, RZ, RZ ;  /* 0x000000ffff087224 */ /* 0x002fd400078e00ff */
[----:B------:R-:W-:Y:S05]  /*27c0*/  @!P0 BRA `(.L_x_27) ;  /* 0x0000000000f48947 */ /* 0x000fea0003800000 */
[----:B------:R-:W-:Y:S01]  /*27d0*/  BSSY.RECONVERGENT B3, `(.L_x_28) ;  /* 0x000003a000037945 */ /* 0x000fe20003800200 */
[----:B------:R-:W-:Y:S01]  /*27e0*/  IMAD.MOV.U32 R15, RZ, RZ, 0x7f7fffff ;  /* 0x7f7fffffff0f7424 */ /* 0x000fe200078e00ff */
[----:B------:R-:W-:-:S07]  /*27f0*/  CS2R R4, SRZ ;  /* 0x0000000000047805 */ /* 0x000fce000001ff00 */
.L_x_29:
        /* <DEDUP_REMOVED lines=12> */
[----:B--2---:R-:W-:-:S04]  /*28c0*/  FSETP.GEU.AND P0, PT, R14, R15, PT ;  /* 0x0000000f0e00720b */ /* 0x004fc80003f0e000 */
[----:B------:R-:W-:Y:S02]  /*28d0*/  FSEL R14, R14, R15, !P0 ;  /* 0x0000000f0e0e7208 */ /* 0x000fe40004000000 */
[----:B------:R-:W2:Y:S02]  /*28e0*/  LD.E R15, desc[UR36][R2.64+0x28] ;  /* 0x00002824020f7980 */ /* 0x000ea4000c101900 */
[----:B---3--:R-:W-:-:S04]  /*28f0*/  FSETP.GEU.AND P0, PT, R43, R14, PT ;  /* 0x0000000e2b00720b */ /* 0x008fc80003f0e000 */
[----:B------:R-:W-:Y:S02]  /*2900*/  FSEL R43, R43, R14, !P0 ;  /* 0x0000000e2b2b7208 */ /* 0x000fe40004000000 */
[----:B------:R-:W3:Y:S02]  /*2910*/  LD.E R14, desc[UR36][R2.64+0x2c] ;  /* 0x00002c24020e7980 */ /* 0x000ee4000c101900 */
[----:B----4-:R-:W-:-:S04]  /*2920*/  FSETP.GEU.AND P0, PT, R42, R43, PT ;  /* 0x0000002b2a00720b */ /* 0x010fc80003f0e000 */
[----:B------:R-:W-:Y:S02]  /*2930*/  FSEL R44, R42, R43, !P0 ;  /* 0x0000002b2a2c7208 */ /* 0x000fe40004000000 */
[----:B------:R-:W4:Y:S02]  /*2940*/  LD.E R42, desc[UR36][R2.64+0x30] ;  /* 0x00003024022a7980 */ /* 0x000f24000c101900 */
[----:B------:R-:W-:-:S04]  /*2950*/  FSETP.GEU.AND P0, PT, R21, R44, PT ;  /* 0x0000002c1500720b */ /* 0x000fc80003f0e000 */
[----:B------:R-:W-:Y:S02]  /*2960*/  FSEL R43, R21, R44, !P0 ;  /* 0x0000002c152b7208 */ /* 0x000fe40004000000 */
[----:B------:R-:W4:Y:S02]  /*2970*/  LD.E R21, desc[UR36][R2.64+0x34] ;  /* 0x0000342402157980 */ /* 0x000f24000c101900 */
[----:B------:R-:W-:-:S04]  /*2980*/  FSETP.GEU.AND P0, PT, R20, R43, PT ;  /* 0x0000002b1400720b */ /* 0x000fc80003f0e000 */
[----:B------:R-:W-:Y:S02]  /*2990*/  FSEL R44, R20, R43, !P0 ;  /* 0x0000002b142c7208 */ /* 0x000fe40004000000 */
[----:B------:R-:W4:Y:S04]  /*29a0*/  LD.E R20, desc[UR36][R2.64+0x38] ;  /* 0x0000382402147980 */ /* 0x000f28000c101900 */
[----:B------:R-:W4:Y:S01]  /*29b0*/  LD.E R43, desc[UR36][R2.64+0x3c] ;  /* 0x00003c24022b7980 */ /* 0x000f22000c101900 */
[----:B------:R-:W-:-:S04]  /*29c0*/  FSETP.GEU.AND P0, PT, R13, R44, PT ;  /* 0x0000002c0d00720b */ /* 0x000fc80003f0e000 */
[----:B------:R-:W-:-:S04]  /*29d0*/  FSEL R44, R13, R44, !P0 ;  /* 0x0000002c0d2c7208 */ /* 0x000fc80004000000 */
        /* <DEDUP_REMOVED lines=8> */
[----:B--2---:R-:W-:-:S04]  /*2a60*/  FSETP.GEU.AND P0, PT, R15, R8, PT ;  /* 0x000000080f00720b */ /* 0x004fc80003f0e000 */
[----:B------:R-:W-:-:S04]  /*2a70*/  FSEL R15, R15, R8, !P0 ;  /* 0x000000080f0f7208 */ /* 0x000fc80004000000 */
[----:B---3--:R-:W-:-:S04]  /*2a80*/  FSETP.GEU.AND P0, PT, R14, R15, PT ;  /* 0x0000000f0e00720b */ /* 0x008fc80003f0e000 */
[----:B------:R-:W-:-:S04]  /*2a90*/  FSEL R15, R14, R15, !P0 ;  /* 0x0000000f0e0f7208 */ /* 0x000fc80004000000 */
[----:B----4-:R-:W-:-:S04]  /*2aa0*/  FSETP.GEU.AND P0, PT, R42, R15, PT ;  /* 0x0000000f2a00720b */ /* 0x010fc80003f0e000 */
[----:B------:R-:W-:-:S04]  /*2ab0*/  FSEL R42, R42, R15, !P0 ;  /* 0x0000000f2a2a7208 */ /* 0x000fc80004000000 */
[----:B------:R-:W-:-:S04]  /*2ac0*/  FSETP.GEU.AND P0, PT, R21, R42, PT ;  /* 0x0000002a1500720b */ /* 0x000fc80003f0e000 */
[----:B------:R-:W-:Y:S02]  /*2ad0*/  FSEL R21, R21, R42, !P0 ;  /* 0x0000002a15157208 */ /* 0x000fe40004000000 */
[----:B------:R-:W-:Y:S02]  /*2ae0*/  IADD3 R5, P0, PT, R5, 0x10, RZ ;  /* 0x0000001005057810 */ /* 0x000fe40007f1e0ff */
[----:B------:R-:W-:-:S03]  /*2af0*/  FSETP.GEU.AND P1, PT, R20, R21, PT ;  /* 0x000000151400720b */ /* 0x000fc60003f2e000 */
[----:B------:R-:W-:Y:S01]  /*2b00*/  IMAD.X R4, RZ, RZ, R4, P0 ;  /* 0x000000ffff047224 */ /* 0x000fe200000e0604 */
[----:B------:R-:W-:Y:S02]  /*2b10*/  ISETP.NE.U32.AND P0, PT, R5, R33, PT ;  /* 0x000000210500720c */ /* 0x000fe40003f05070 */
[----:B------:R-:W-:Y:S02]  /*2b20*/  FSEL R20, R20, R21, !P1 ;  /* 0x0000001514147208 */ /* 0x000fe40004800000 */
[----:B------:R-:W-:Y:S02]  /*2b30*/  ISETP.NE.AND.EX P0, PT, R4, R25, PT, P0 ;  /* 0x000000190400720c */ /* 0x000fe40003f05300 */
[----:B------:R-:W-:-:S04]  /*2b40*/  FSETP.GEU.AND P1, PT, R43, R20, PT ;  /* 0x000000142b00720b */ /* 0x000fc80003f2e000 */
[----:B------:R-:W-:-:S07]  /*2b50*/  FSEL R15, R43, R20, !P1 ;  /* 0x000000142b0f7208 */ /* 0x000fce0004800000 */
[----:B------:R-:W-:Y:S05]  /*2b60*/  @P0 BRA `(.L_x_29) ;  /* 0xfffffffc00240947 */ /* 0x000fea000383ffff */
[----:B------:R-:W-:Y:S05]  /*2b70*/  BSYNC.RECONVERGENT B3 ;  /* 0x0000000000037941 */ /* 0x000fea0003800200 */
.L_x_28:
[----:B------:R-:W-:Y:S02]  /*2b80*/  IMAD.MOV.U32 R13, RZ, RZ, R33 ;  /* 0x000000ffff0d7224 */ /* 0x000fe400078e0021 */
[----:B------:R-:W-:-:S07]  /*2b90*/  IMAD.MOV.U32 R8, RZ, RZ, R25 ;  /* 0x000000ffff087224 */ /* 0x000fce00078e0019 */
.L_x_27:
[----:B------:R-:W-:Y:S05]  /*2ba0*/  BSYNC.RECONVERGENT B2 ;  /* 0x0000000000027941 */ /* 0x000fea0003800200 */
.L_x_26:
        /* <DEDUP_REMOVED lines=12> */
[----:B---3--:R-:W-:Y:S02]  /*2c70*/  IADD3 R3, P3, PT, R21, 0x8, RZ ;  /* 0x0000000815037810 */ /* 0x008fe40007f7e0ff */
[----:B------:R-:W-:Y:S01]  /*2c80*/  IADD3 R8, P1, PT, R18, R21, RZ ;  /* 0x0000001512087210 */ /* 0x000fe20007f3e0ff */
[--C-:B------:R-:W-:Y:S01]  /*2c90*/  IMAD.X R45, RZ, RZ, R11.reuse, P2 ;  /* 0x000000ffff2d7224 */ /* 0x100fe200010e060b */
[----:B------:R-:W-:Y:S01]  /*2ca0*/  LOP3.LUT R5, R5, 0xfffffffc, RZ, 0xc0, !PT ;  /* 0xfffffffc05057812 */ /* 0x000fe200078ec0ff */
[--C-:B------:R-:W-:Y:S01]  /*2cb0*/  IMAD.X R43, RZ, RZ, R11.reuse, P3 ;  /* 0x000000ffff2b7224 */ /* 0x100fe200018e060b */
[----:B------:R-:W-:Y:S01]  /*2cc0*/  LOP3.LUT R3, R3, 0xfffffffc, RZ, 0xc0, !PT ;  /* 0xfffffffc03037812 */ /* 0x000fe200078ec0ff */
[----:B------:R-:W-:Y:S01]  /*2cd0*/  IMAD.X R9, R19, 0x1, R11, P1 ;  /* 0x0000000113097824 */ /* 0x000fe200008e060b */
[----:B------:R-:W-:-:S02]  /*2ce0*/  LOP3.LUT R45, R45, 0x3, RZ, 0xc0, !PT ;  /* 0x000000032d2d7812 */ /* 0x000fc400078ec0ff */
[C---:B------:R-:W-:Y:S02]  /*2cf0*/  IADD3 R4, P2, PT, R18.reuse, R5, RZ ;  /* 0x0000000512047210 */ /* 0x040fe40007f5e0ff */
[----:B------:R-:W-:Y:S01]  /*2d00*/  LOP3.LUT R43, R43, 0x3, RZ, 0xc0, !PT ;  /* 0x000000032b2b7812 */ /* 0x000fe200078ec0ff */
[----:B------:R0:W2:Y:S01]  /*2d10*/  LD.E R14, desc[UR36][R8.64] ;  /* 0x00000024080e7980 */ /* 0x0000a2000c101900 */
[----:B------:R-:W-:Y:S01]  /*2d20*/  IADD3 R2, P1, PT, R18, R3, RZ ;  /* 0x0000000312027210 */ /* 0x000fe20007f3e0ff */
[----:B------:R-:W-:-:S04]  /*2d30*/  IMAD.X R5, R19, 0x1, R45, P2 ;  /* 0x0000000113057824 */ /* 0x000fc800010e062d */
[----:B------:R-:W-:Y:S01]  /*2d40*/  IMAD.X R3, R19, 0x1, R43, P1 ;  /* 0x0000000113037824 */ /* 0x000fe200008e062b */
[C---:B------:R-:W-:Y:S01]  /*2d50*/  IADD3 R44, P1, PT, R21.reuse, 0xc, RZ ;  /* 0x0000000c152c7810 */ /* 0x040fe20007f3e0ff */
[----:B------:R-:W3:Y:S01]  /*2d60*/  LD.E R20, desc[UR36][R4.64] ;  /* 0x0000002404147980 */ /* 0x000ee2000c101900 */
[C---:B------:R-:W-:Y:S02]  /*2d70*/  IADD3 R43, P3, PT, R21.reuse, 0x14, RZ ;  /* 0x00000014152b7810 */ /* 0x040fe40007f7e0ff */
[----:B------:R-:W-:Y:S01]  /*2d80*/  LOP3.LUT R44, R44, 0xfffffffc, RZ, 0xc0, !PT ;  /* 0xfffffffc2c2c7812 */ /* 0x000fe200078ec0ff */
[--C-:B0-----:R-:W-:Y:S01]  /*2d90*/  IMAD.X R9, RZ, RZ, R11.reuse, P1 ;  /* 0x000000ffff097224 */ /* 0x101fe200008e060b */
[----:B------:R-:W-:Y:S01]  /*2da0*/  IADD3 R45, P2, PT, R21, 0x10, RZ ;  /* 0x00000010152d7810 */ /* 0x000fe20007f5e0ff */
[----:B------:R0:W4:Y:S01]  /*2db0*/  LD.E R42, desc[UR36][R2.64] ;  /* 0x00000024022a7980 */ /* 0x000122000c101900 */
[----:B------:R-:W-:Y:S02]  /*2dc0*/  IADD3 R8, P1, PT, R18, R44, RZ ;  /* 0x0000002c12087210 */ /* 0x000fe40007f3e0ff */
[----:B------:R-:W-:Y:S01]  /*2dd0*/  LOP3.LUT R9, R9, 0x3, RZ, 0xc0, !PT ;  /* 0x0000000309097812 */ /* 0x000fe200078ec0ff */
[----:B------:R-:W-:Y:S01]  /*2de0*/  IMAD.X R10, RZ, RZ, R11, P2 ;  /* 0x000000ffff0a7224 */ /* 0x000fe200010e060b */
[----:B------:R-:W-:-:S02]  /*2df0*/  LOP3.LUT R43, R43, 0xfffffffc, RZ, 0xc0, !PT ;  /* 0xfffffffc2b2b7812 */ /* 0x000fc400078ec0ff */
[----:B------:R-:W-:Y:S01]  /*2e00*/  LOP3.LUT R45, R45, 0xfffffffc, RZ, 0xc0, !PT ;  /* 0xfffffffc2d2d7812 */ /* 0x000fe200078ec0ff */
[----:B0-----:R-:W-:Y:S02]  /*2e10*/  IMAD.X R3, RZ, RZ, R11, P3 ;  /* 0x000000ffff037224 */ /* 0x001fe400018e060b */
[----:B------:R-:W-:Y:S01]  /*2e20*/  IMAD.X R9, R19, 0x1, R9, P1 ;  /* 0x0000000113097824 */ /* 0x000fe200008e0609 */
[----:B------:R-:W-:Y:S02]  /*2e30*/  IADD3 R2, P1, PT, R18, R43, RZ ;  /* 0x0000002b12027210 */ /* 0x000fe40007f3e0ff */
[----:B------:R-:W-:Y:S02]  /*2e40*/  LOP3.LUT R3, R3, 0x3, RZ, 0xc0, !PT ;  /* 0x0000000303037812 */ /* 0x000fe400078ec0ff */
[----:B------:R-:W-:Y:S01]  /*2e50*/  LOP3.LUT R5, R10, 0x3, RZ, 0xc0, !PT ;  /* 0x000000030a057812 */ /* 0x000fe200078ec0ff */
[----:B------:R-:W4:Y:S01]  /*2e60*/  LD.E R8, desc[UR36][R8.64] ;  /* 0x0000002408087980 */ /* 0x000f22000c101900 */
[----:B------:R-:W-:Y:S01]  /*2e70*/  IADD3 R4, P2, PT, R18, R45, RZ ;  /* 0x0000002d12047210 */ /* 0x000fe20007f5e0ff */
[----:B------:R-:W-:Y:S01]  /*2e80*/  IMAD.X R3, R19, 0x1, R3, P1 ;  /* 0x0000000113037824 */ /* 0x000fe200008e0603 */
[----:B------:R-:W-:-:S03]  /*2e90*/  IADD3 R45, P1, PT, R21, 0x18, RZ ;  /* 0x00000018152d7810 */ /* 0x000fc60007f3e0ff */
[----:B------:R-:W-:Y:S01]  /*2ea0*/  IMAD.X R5, R19, 0x1, R5, P2 ;  /* 0x0000000113057824 */ /* 0x000fe200010e0605 */
[----:B------:R0:W4:Y:S01]  /*2eb0*/  LD.E R2, desc[UR36][R2.64] ;  /* 0x0000002402027980 */ /* 0x000122000c101900 */
[--C-:B------:R-:W-:Y:S01]  /*2ec0*/  IMAD.X R10, RZ, RZ, R11.reuse, P1 ;  /* 0x000000ffff0a7224 */ /* 0x100fe200008e060b */
[----:B------:R-:W-:Y:S02]  /*2ed0*/  LOP3.LUT R45, R45, 0xfffffffc, RZ, 0xc0, !PT ;  /* 0xfffffffc2d2d7812 */ /* 0x000fe400078ec0ff */
[----:B------:R1:W4:Y:S01]  /*2ee0*/  LD.E R43, desc[UR36][R4.64] ;  /* 0x00000024042b7980 */ /* 0x000322000c101900 */
[----:B------:R-:W-:Y:S02]  /*2ef0*/  IADD3 R21, P2, PT, R21, 0x1c, RZ ;  /* 0x0000001c15157810 */ /* 0x000fe40007f5e0ff */
[----:B0-----:R-:W-:Y:S02]  /*2f00*/  LOP3.LUT R3, R10, 0x3, RZ, 0xc0, !PT ;  /* 0x000000030a037812 */ /* 0x001fe400078ec0ff */
[----:B------:R-:W-:Y:S01]  /*2f10*/  IADD3 R10, P1, PT, R18, R45, RZ ;  /* 0x0000002d120a7210 */ /* 0x000fe20007f3e0ff */
[----:B------:R-:W-:Y:S01]  /*2f20*/  IMAD.X R44, RZ, RZ, R11, P2 ;  /* 0x000000ffff2c7224 */ /* 0x000fe200010e060b */
[----:B------:R-:W-:-:S03]  /*2f30*/  LOP3.LUT R9, R21, 0xfffffffc, RZ, 0xc0, !PT ;  /* 0xfffffffc15097812 */ /* 0x000fc600078ec0ff */
[C---:B------:R-:W-:Y:S01]  /*2f40*/  IMAD.X R11, R19.reuse, 0x1, R3, P1 ;  /* 0x00000001130b7824 */ /* 0x040fe200008e0603 */
[----:B-1----:R-:W-:Y:S02]  /*2f50*/  LOP3.LUT R5, R44, 0x3, RZ, 0xc0, !PT ;  /* 0x000000032c057812 */ /* 0x002fe400078ec0ff */
[----:B------:R-:W-:Y:S02]  /*2f60*/  IADD3 R4, P1, PT, R18, R9, RZ ;  /* 0x0000000912047210 */ /* 0x000fe40007f3e0ff */
[----:B------:R-:W4:Y:S03]  /*2f70*/  LD.E R10, desc[UR36][R10.64] ;  /* 0x000000240a0a7980 */ /* 0x000f26000c101900 */
[----:B------:R-:W-:-:S05]  /*2f80*/  IMAD.X R5, R19, 0x1, R5, P1 ;  /* 0x0000000113057824 */ /* 0x000fca00008e0605 */
[----:B------:R-:W4:Y:S01]  /*2f90*/  LD.E R4, desc[UR36][R4.64] ;  /* 0x0000002404047980 */ /* 0x000f22000c101900 */
[----:B------:R-:W-:Y:S01]  /*2fa0*/  VIADD R13, R13, 0x8 ;  /* 0x000000080d0d7836 */ /* 0x000fe20000000000 */
[----:B--2---:R-:W-:-:S04]  /*2fb0*/  FSETP.GEU.AND P1, PT, R14, R15, PT ;  /* 0x0000000f0e00720b */ /* 0x004fc80003f2e000 */
[----:B------:R-:W-:-:S04]  /*2fc0*/  FSEL R15, R14, R15, !P1 ;  /* 0x0000000f0e0f7208 */ /* 0x000fc80004800000 */
[----:B---3--:R-:W-:-:S04]  /*2fd0*/  FSETP.GEU.AND P1, PT, R20, R15, PT ;  /* 0x0000000f1400720b */ /* 0x008fc80003f2e000 */
[----:B------:R-:W-:-:S04]  /*2fe0*/  FSEL R15, R20, R15, !P1 ;  /* 0x0000000f140f7208 */ /* 0x000fc80004800000 */
[----:B----4-:R-:W-:-:S04]  /*2ff0*/  FSETP.GEU.AND P1, PT, R42, R15, PT ;  /* 0x0000000f2a00720b */ /* 0x010fc80003f2e000 */
        /* <DEDUP_REMOVED lines=9> */
[----:B------:R-:W-:Y:S01]  /*3090*/  FSETP.GEU.AND P1, PT, R4, R15, PT ;  /* 0x0000000f0400720b */ /* 0x000fe20003f2e000 */
[----:B------:R-:W-:-:S03]  /*30a0*/  IMAD.MOV.U32 R8, RZ, RZ, RZ ;  /* 0x000000ffff087224 */ /* 0x000fc600078e00ff */
[----:B------:R-:W-:-:S09]  /*30b0*/  FSEL R15, R4, R15, !P1 ;  /* 0x0000000f040f7208 */ /* 0x000fd20004800000 */
.L_x_31:
[----:B------:R-:W-:Y:S05]  /*30c0*/  BSYNC.RECONVERGENT B2 ;  /* 0x0000000000027941 */ /* 0x000fea0003800200 */
.L_x_30:
        /* <DEDUP_REMOVED lines=24> */
[----:B------:R1:W3:Y:S01]  /*3250*/  LD.E R9, desc[UR36][R8.64] ;  /* 0x0000002408097980 */ /* 0x0002e2000c101900 */
[----:B------:R-:W-:Y:S01]  /*3260*/  IMAD.X R20, RZ, RZ, R5, P2 ;  /* 0x000000ffff147224 */ /* 0x000fe200010e0605 */
[----:B------:R-:W-:Y:S02]  /*3270*/  LOP3.LUT R21, R14, 0xfffffffc, RZ, 0xc0, !PT ;  /* 0xfffffffc0e157812 */ /* 0x000fe400078ec0ff */
[C---:B------:R-:W-:Y:S02]  /*3280*/  IMAD.X R5, R19.reuse, 0x1, R11, P1 ;  /* 0x0000000113057824 */ /* 0x040fe400008e060b */
[----:B0-----:R-:W-:Y:S02]  /*3290*/  LOP3.LUT R3, R20, 0x3, RZ, 0xc0, !PT ;  /* 0x0000000314037812 */ /* 0x001fe400078ec0ff */
[----:B------:R-:W-:Y:S01]  /*32a0*/  IADD3 R2, P1, PT, R18, R21, RZ ;  /* 0x0000001512027210 */ /* 0x000fe20007f3e0ff */
[----:B------:R-:W4:Y:S04]  /*32b0*/  LD.E R4, desc[UR36][R4.64] ;  /* 0x0000002404047980 */ /* 0x000f28000c101900 */
[----:B------:R-:W-:-:S05]  /*32c0*/  IMAD.X R3, R19, 0x1, R3, P1 ;  /* 0x0000000113037824 */ /* 0x000fca00008e0603 */
[----:B------:R-:W4:Y:S01]  /*32d0*/  LD.E R2, desc[UR36][R2.64] ;  /* 0x0000002402027980 */ /* 0x000f22000c101900 */
[----:B------:R-:W-:Y:S02]  /*32e0*/  VIADD R13, R13, 0x4 ;  /* 0x000000040d0d7836 */ /* 0x000fe40000000000 */
[----:B-1----:R-:W-:Y:S01]  /*32f0*/  IMAD.MOV.U32 R8, RZ, RZ, RZ ;  /* 0x000000ffff087224 */ /* 0x002fe200078e00ff */
[----:B--2---:R-:W-:-:S04]  /*3300*/  FSETP.GEU.AND P1, PT, R10, R15, PT ;  /* 0x0000000f0a00720b */ /* 0x004fc80003f2e000 */
[----:B------:R-:W-:-:S04]  /*3310*/  FSEL R10, R10, R15, !P1 ;  /* 0x0000000f0a0a7208 */ /* 0x000fc80004800000 */
[----:B---3--:R-:W-:-:S04]  /*3320*/  FSETP.GEU.AND P1, PT, R9, R10, PT ;  /* 0x0000000a0900720b */ /* 0x008fc80003f2e000 */
[----:B------:R-:W-:-:S04]  /*3330*/  FSEL R9, R9, R10, !P1 ;  /* 0x0000000a09097208 */ /* 0x000fc80004800000 */
[----:B----4-:R-:W-:-:S04]  /*3340*/  FSETP.GEU.AND P1, PT, R4, R9, PT ;  /* 0x000000090400720b */ /* 0x010fc80003f2e000 */
[----:B------:R-:W-:-:S04]  /*3350*/  FSEL R9, R4, R9, !P1 ;  /* 0x0000000904097208 */ /* 0x000fc80004800000 */
[----:B------:R-:W-:-:S04]  /*3360*/  FSETP.GEU.AND P1, PT, R2, R9, PT ;  /* 0x000000090200720b */ /* 0x000fc80003f2e000 */
[----:B------:R-:W-:-:S09]  /*3370*/  FSEL R15, R2, R9, !P1 ;  /* 0x00000009020f7208 */ /* 0x000fd20004800000 */
.L_x_33:
[----:B------:R-:W-:Y:S05]  /*3380*/  BSYNC.RECONVERGENT B2 ;  /* 0x0000000000027941 */ /* 0x000fea0003800200 */
.L_x_32:
[----:B------:R-:W-:Y:S05]  /*3390*/  @!P0 BRA `(.L_x_25) ;  /* 0x00000000007c8947 */ /* 0x000fea0003800000 */
[C---:B------:R-:W-:Y:S01]  /*33a0*/  IMAD.SHL.U32 R9, R13.reuse, 0x4, RZ ;  /* 0x000000040d097824 */ /* 0x040fe200078e00ff */
[----:B------:R-:W-:-:S04]  /*33b0*/  SHF.L.U64.HI R5, R13, 0x2, R8 ;  /* 0x000000020d057819 */ /* 0x000fc80000010208 */
[----:B---3--:R-:W-:-:S05]  /*33c0*/  IADD3 R2, P0, PT, R18, R9, RZ ;  /* 0x0000000912027210 */ /* 0x008fca0007f1e0ff */
[----:B------:R-:W-:-:S05]  /*33d0*/  IMAD.X R3, R19, 0x1, R5, P0 ;  /* 0x0000000113037824 */ /* 0x000fca00000e0605 */
[----:B------:R-:W2:Y:S01]  /*33e0*/  LD.E R2, desc[UR36][R2.64] ;  /* 0x0000002402027980 */ /* 0x000ea2000c101900 */
[----:B------:R-:W-:-:S04]  /*33f0*/  ISETP.NE.U32.AND P0, PT, R34, 0x1, PT ;  /* 0x000000012200780c */ /* 0x000fc80003f05070 */
[----:B------:R-:W-:Y:S02]  /*3400*/  ISETP.NE.AND.EX P0, PT, RZ, RZ, PT, P0 ;  /* 0x000000ffff00720c */ /* 0x000fe40003f05300 */
[----:B--2---:R-:W-:-:S04]  /*3410*/  FSETP.GEU.AND P1, PT, R2, R15, PT ;  /* 0x0000000f0200720b */ /* 0x004fc80003f2e000 */
[----:B------:R-:W-:-:S07]  /*3420*/  FSEL R15, R2, R15, !P1 ;  /* 0x0000000f020f7208 */ /* 0x000fce0004800000 */
[----:B------:R-:W-:Y:S05]  /*3430*/  @!P0 BRA `(.L_x_25) ;  /* 0x0000000000548947 */ /* 0x000fea0003800000 */
[----:B------:R-:W-:-:S04]  /*3440*/  IADD3 R3, P0, PT, R9, 0x4, RZ ;  /* 0x0000000409037810 */ /* 0x000fc80007f1e0ff */
[----:B------:R-:W-:Y:S01]  /*3450*/  LOP3.LUT R3, R3, 0xfffffffc, RZ, 0xc0, !PT ;  /* 0xfffffffc03037812 */ /* 0x000fe200078ec0ff */
[----:B------:R-:W-:-:S03]  /*3460*/  IMAD.X R4, RZ, RZ, R5, P0 ;  /* 0x000000ffff047224 */ /* 0x000fc600000e0605 */
[----:B------:R-:W-:Y:S02]  /*3470*/  IADD3 R2, P0, PT, R18, R3, RZ ;  /* 0x0000000312027210 */ /* 0x000fe40007f1e0ff */
[----:B------:R-:W-:-:S05]  /*3480*/  LOP3.LUT R3, R4, 0x3, RZ, 0xc0, !PT ;  /* 0x0000000304037812 */ /* 0x000fca00078ec0ff */
        /* <DEDUP_REMOVED lines=13> */
[----:B------:R-:W2:Y:S02]  /*3560*/  LD.E R2, desc[UR36][R2.64] ;  /* 0x0000002402027980 */ /* 0x000ea4000c101900 */
[----:B--2---:R-:W-:-:S13]  /*3570*/  FSETP.GEU.AND P0, PT, R2, R15, PT ;  /* 0x0000000f0200720b */ /* 0x004fda0003f0e000 */
[----:B------:R-:W-:-:S07]  /*3580*/  @!P0 IMAD.MOV.U32 R15, RZ, RZ, R2 ;  /* 0x000000ffff0f8224 */ /* 0x000fce00078e0002 */
.L_x_25:
[----:B------:R-:W-:Y:S05]  /*3590*/  BSYNC.RECONVERGENT B1 ;  /* 0x0000000000017941 */ /* 0x000fea0003800200 */
.L_x_24:
[----:B------:R-:W-:Y:S01]  /*35a0*/  ISETP.NE.AND P0, PT, R26, RZ, PT ;  /* 0x000000ff1a00720c */ /* 0x000fe20003f05270 */
[----:B-1----:R-:W-:Y:S01]  /*35b0*/  FADD R5, -R15, R12 ;  /* 0x0000000c0f057221 */ /* 0x002fe20000000100 */
[----:B---3--:R-:W-:-:S03]  /*35c0*/  IMAD.MOV.U32 R2, RZ, RZ, RZ ;  /* 0x000000ffff027224 */ /* 0x008fc600078e00ff */
[----:B-----5:R-:W-:-:S08]  /*35d0*/  FMUL R5, R0, R5 ;  /* 0x0000000500057220 */ /* 0x020fd00000400000 */
[----:B------:R-:W-:Y:S05]  /*35e0*/  @!P0 BRA `(.L_x_13) ;  /* 0x0000001000608947 */ /* 0x000fea0003800000 */
[----:B------:R-:W-:Y:S01]  /*35f0*/  BSSY.RECONVERGENT B1, `(.L_x_34) ;  /* 0x0000055000017945 */ /* 0x000fe20003800200 */
[----:B------:R-:W-:Y:S02]  /*3600*/  IMAD.MOV.U32 R0, RZ, RZ, RZ ;  /* 0x000000ffff007224 */ /* 0x000fe400078e00ff */
[----:B------:R-:W-:Y:S02]  /*3610*/  IMAD.MOV.U32 R21, RZ, RZ, RZ ;  /* 0x000000ffff157224 */ /* 0x000fe400078e00ff */
[----:B------:R-:W-:Y:S02]  /*3620*/  IMAD.MOV.U32 R15, RZ, RZ, RZ ;  /* 0x000000ffff0f7224 */ /* 0x000fe400078e00ff */
[--C-:B------:R-:W-:Y:S02]  /*3630*/  IMAD.MOV.U32 R13, RZ, RZ, R18.reuse ;  /* 0x000000ffff0d7224 */ /* 0x100fe400078e0012 */
[----:B------:R-:W-:Y:S02]  /*3640*/  IMAD.MOV.U32 R12, RZ, RZ, R19 ;  /* 0x000000ffff0c7224 */ /* 0x000fe400078e0013 */
[----:B------:R-:W-:-:S02]  /*3650*/  IMAD.MOV.U32 R2, RZ, RZ, R18 ;  /* 0x000000ffff027224 */ /* 0x000fc400078e0012 */
[----:B------:R-:W-:-:S07]  /*3660*/  IMAD.MOV.U32 R11, RZ, RZ, R19 ;  /* 0x000000ffff0b7224 */ /* 0x000fce00078e0013 */
.L_x_45:
[----:B01----:R-:W-:-:S04]  /*3670*/  LEA R8, P0, R21, R18, 0x2 ;  /* 0x0000001215087211 */ /* 0x003fc800078010ff */
[----:B------:R-:W-:-:S05]  /*3680*/  LEA.HI.X R9, R21, R19, R15, 0x2, P0 ;  /* 0x0000001315097211 */ /* 0x000fca00000f140f */
[----:B-----5:R0:W5:Y:S01]  /*3690*/  LD.E R4, desc[UR36][R8.64] ;  /* 0x0000002408047980 */ /* 0x020162000c101900 */
[----:B------:R-:W-:Y:S01]  /*36a0*/  ISETP.GE.U32.AND P0, PT, R13, R28, PT ;  /* 0x0000001c0d00720c */ /* 0x000fe20003f06070 */
[----:B------:R-:W-:Y:S03]  /*36b0*/  BSSY.RECONVERGENT B2, `(.L_x_35) ;  /* 0x0000012000027945 */ /* 0x000fe60003800200 */
[----:B------:R-:W-:-:S13]  /*36c0*/  ISETP.GE.U32.AND.EX P0, PT, R12, R27, PT, P0 ;  /* 0x0000001b0c00720c */ /* 0x000fda0003f06100 */
[----:B0-----:R-:W-:Y:S05]  /*36d0*/  @P0 BRA `(.L_x_36) ;  /* 0x00000000003c0947 */ /* 0x001fea0003800000 */
[----:B-----5:R-:W-:-:S07]  /*36e0*/  FFMA R10, R5, 0.5, R4 ;  /* 0x3f000000050a7823 */ /* 0x020fce0000000004 */
.L_x_37:
[----:B------:R-:W-:Y:S02]  /*36f0*/  IMAD.MOV.U32 R8, RZ, RZ, R13 ;  /* 0x000000ffff087224 */ /* 0x000fe400078e000d */
[----:B------:R-:W-:-:S05]  /*3700*/  IMAD.MOV.U32 R9, RZ, RZ, R12 ;  /* 0x000000ffff097224 */ /* 0x000fca00078e000c */
[----:B------:R-:W2:Y:S02]  /*3710*/  LD.E R3, desc[UR36][R8.64] ;  /* 0x0000002408037980 */ /* 0x000ea4000c101900 */
[----:B--2---:R-:W-:-:S13]  /*3720*/  FSETP.GEU.AND P0, PT, R3, R10, PT ;  /* 0x0000000a0300720b */ /* 0x004fda0003f0e000 */
[----:B------:R-:W-:Y:S05]  /*3730*/  @P0 BRA `(.L_x_36) ;  /* 0x0000000000240947 */ /* 0x000fea0003800000 */
[----:B------:R-:W-:-:S04]  /*3740*/  IADD3 R8, P0, P1, R16, R13, -R18 ;  /* 0x0000000d10087210 */ /* 0x000fc8000791e812 */
[----:B------:R-:W-:-:S06]  /*3750*/  IADD3.X R9, PT, PT, R17, R12, ~R19, P0, P1 ;  /* 0x0000000c11097210 */ /* 0x000fcc00007e2c13 */
[----:B------:R-:W2:Y:S01]  /*3760*/  LD.E R9, desc[UR36][R8.64] ;  /* 0x0000002408097980 */ /* 0x000ea2000c101900 */
[----:B------:R-:W-:-:S04]  /*3770*/  IADD3 R13, P1, PT, R13, 0x4, RZ ;  /* 0x000000040d0d7810 */ /* 0x000fc80007f3e0ff */
[----:B------:R-:W-:Y:S01]  /*3780*/  ISETP.GE.U32.AND P0, PT, R13, R28, PT ;  /* 0x0000001c0d00720c */ /* 0x000fe20003f06070 */
[----:B------:R-:W-:-:S05]  /*3790*/  IMAD.X R12, RZ, RZ, R12, P1 ;  /* 0x000000ffff0c7224 */ /* 0x000fca00008e060c */
[----:B------:R-:W-:Y:S01]  /*37a0*/  ISETP.GE.U32.AND.EX P0, PT, R12, R27, PT, P0 ;  /* 0x0000001b0c00720c */ /* 0x000fe20003f06100 */
[----:B--2---:R-:W-:-:S12]  /*37b0*/  FADD R0, R0, R9 ;  /* 0x0000000900007221 */ /* 0x004fd80000000000 */
[----:B------:R-:W-:Y:S05]  /*37c0*/  @!P0 BRA `(.L_x_37) ;  /* 0xfffffffc00c88947 */ /* 0x000fea000383ffff */
.L_x_36:
[----:B------:R-:W-:Y:S05]  /*37d0*/  BSYNC.RECONVERGENT B2 ;  /* 0x0000000000027941 */ /* 0x000fea0003800200 */
.L_x_35:
[----:B------:R-:W-:Y:S01]  /*37e0*/  ISETP.GE.U32.AND P0, PT, R2, R13, PT ;  /* 0x0000000d0200720c */ /* 0x000fe20003f06070 */
[----:B------:R-:W-:Y:S03]  /*37f0*/  BSSY.RECONVERGENT B2, `(.L_x_38) ;  /* 0x0000011000027945 */ /* 0x000fe60003800200 */
[----:B------:R-:W-:-:S13]  /*3800*/  ISETP.GE.U32.AND.EX P0, PT, R11, R12, PT, P0 ;  /* 0x0000000c0b00720c */ /* 0x000fda0003f06100 */
[----:B------:R-:W-:Y:S05]  /*3810*/  @P0 BRA `(.L_x_39) ;  /* 0x0000000000380947 */ /* 0x000fea0003800000 */
[----:B-----5:R-:W-:-:S07]  /*3820*/  FFMA R4, R5, -0.5, R4 ;  /* 0xbf00000005047823 */ /* 0x020fce0000000004 */
.L_x_40:
[----:B------:R-:W-:-:S06]  /*3830*/  IMAD.MOV.U32 R3, RZ, RZ, R11 ;  /* 0x000000ffff037224 */ /* 0x000fcc00078e000b */
        /* <DEDUP_REMOVED lines=10> */
[----:B--2---:R-:W-:-:S12]  /*38e0*/  FADD R0, R0, -R9 ;  /* 0x8000000900007221 */ /* 0x004fd80000000000 */
[----:B------:R-:W-:Y:S05]  /*38f0*/  @!P0 BRA `(.L_x_40) ;  /* 0xfffffffc00cc8947 */ /* 0x000fea000383ffff */
.L_x_39:
[----:B------:R-:W-:Y:S05]  /*3900*/  BSYNC.RECONVERGENT B2 ;  /* 0x0000000000027941 */ /* 0x000fea0003800200 */
.L_x_38:
[----:B------:R-:W-:Y:S01]  /*3910*/  ISETP.NE.U32.AND P0, PT, R13, R2, PT ;  /* 0x000000020d00720c */ /* 0x000fe20003f05070 */
[----:B------:R-:W-:Y:S03]  /*3920*/  BSSY.RECONVERGENT B2, `(.L_x_41) ;  /* 0x000001c000027945 */ /* 0x000fe60003800200 */
[----:B------:R-:W-:-:S13]  /*3930*/  ISETP.NE.AND.EX P0, PT, R12, R11, PT, P0 ;  /* 0x0000000b0c00720c */ /* 0x000fda0003f05300 */
[----:B------:R-:W-:-:S04]  /*3940*/  @!P0 LEA R8, P1, R21, R22, 0x2 ;  /* 0x0000001615088211 */ /* 0x000fc800078210ff */
[----:B------:R-:W-:-:S05]  /*3950*/  @!P0 LEA.HI.X R9, R21, R23, R15, 0x2, P1 ;  /* 0x0000001715098211 */ /* 0x000fca00008f140f */
[----:B------:R0:W-:Y:S01]  /*3960*/  @!P0 ST.E desc[UR36][R8.64], RZ ;  /* 0x000000ff08008985 */ /* 0x0001e2000c101924 */
[----:B------:R-:W-:Y:S05]  /*3970*/  @!P0 BRA `(.L_x_42) ;  /* 0x0000000000588947 */ /* 0x000fea0003800000 */
[----:B0-----:R-:W-:Y:S01]  /*3980*/  IADD3 R8, P0, PT, -R2, R13, RZ ;  /* 0x0000000d02087210 */ /* 0x001fe20007f1e1ff */
[----:B------:R-:W-:Y:S04]  /*3990*/  BSSY.RECONVERGENT B3, `(.L_x_43) ;  /* 0x0000011000037945 */ /* 0x000fe80003800200 */
[----:B------:R-:W-:-:S05]  /*39a0*/  IMAD.X R3, R12, 0x1, ~R11, P0 ;  /* 0x000000010c037824 */ /* 0x000fca00000e0e0b */
[--C-:B------:R-:W-:Y:S02]  /*39b0*/  SHF.R.S32.HI R9, RZ, 0x2, R3.reuse ;  /* 0x00000002ff097819 */ /* 0x100fe40000011403 */
[----:B------:R-:W-:-:S04]  /*39c0*/  SHF.R.S64 R8, R8, 0x2, R3 ;  /* 0x0000000208087819 */ /* 0x000fc80000001003 */
[----:B------:R-:W0:Y:S08]  /*39d0*/  I2F.S64 R9, R8 ;  /* 0x0000000800097312 */ /* 0x000e300000301400 */
[----:B0-----:R-:W0:Y:S08]  /*39e0*/  MUFU.RCP R3, R9 ;  /* 0x0000000900037308 */ /* 0x001e300000001000 */
[----:B------:R-:W1:Y:S01]  /*39f0*/  FCHK P0, R0, R9 ;  /* 0x0000000900007302 */ /* 0x000e620000000000 */
[----:B0----5:R-:W-:-:S04]  /*3a00*/  FFMA R4, -R9, R3, 1 ;  /* 0x3f80000009047423 */ /* 0x021fc80000000103 */
[----:B------:R-:W-:-:S04]  /*3a10*/  FFMA R3, R3, R4, R3 ;  /* 0x0000000403037223 */ /* 0x000fc80000000003 */
[----:B------:R-:W-:-:S04]  /*3a20*/  FFMA R4, R0, R3, RZ ;  /* 0x0000000300047223 */ /* 0x000fc800000000ff */
[----:B------:R-:W-:-:S04]  /*3a30*/  FFMA R10, -R9, R4, R0 ;  /* 0x00000004090a7223 */ /* 0x000fc80000000100 */
[----:B------:R-:W-:Y:S01]  /*3a40*/  FFMA R3, R3, R10, R4 ;  /* 0x0000000a03037223 */ /* 0x000fe20000000004 */
[----:B-1----:R-:W-:Y:S06]  /*3a50*/  @!P0 BRA `(.L_x_44) ;  /* 0x0000000000108947 */ /* 0x002fec0003800000 */
[----:B------:R-:W-:Y:S01]  /*3a60*/  IMAD.MOV.U32 R3, RZ, RZ, R9 ;  /* 0x000000ffff037224 */ /* 0x000fe200078e0009 */
[----:B------:R-:W-:Y:S01]  /*3a70*/  MOV R8, 0x3aa0 ;  /* 0x00003aa000087802 */ /* 0x000fe20000000f00 */
[----:B------:R-:W-:-:S07]  /*3a80*/  IMAD.MOV.U32 R20, RZ, RZ, R0 ;  /* 0x000000ffff147224 */ /* 0x000fce00078e0000 */
[----:B------:R-:W-:Y:S05]  /*3a90*/  CALL.REL.NOINC `($__internal_1_$__cuda_sm3x_div_rn_noftz_f32_slowpath) ;  /* 0x0000006800cc7944 */ /* 0x000fea0003c00000 */
.L_x_44:
[----:B------:R-:W-:Y:S05]  /*3aa0*/  BSYNC.RECONVERGENT B3 ;  /* 0x0000000000037941 */ /* 0x000fea0003800200 */
.L_x_43:
[----:B------:R-:W-:-:S04]  /*3ab0*/  LEA R8, P0, R21, R22, 0x2 ;  /* 0x0000001615087211 */ /* 0x000fc800078010ff */
[----:B------:R-:W-:-:S05]  /*3ac0*/  LEA.HI.X R9, R21, R23, R15, 0x2, P0 ;  /* 0x0000001715097211 */ /* 0x000fca00000f140f */
[----:B------:R1:W-:Y:S04]  /*3ad0*/  ST.E desc[UR36][R8.64], R3 ;  /* 0x0000000308007985 */ /* 0x0003e8000c101924 */
.L_x_42:
[----:B------:R-:W-:Y:S05]  /*3ae0*/  BSYNC.RECONVERGENT B2 ;  /* 0x0000000000027941 */ /* 0x000fea0003800200 */
.L_x_41:
[----:B------:R-:W-:-:S05]  /*3af0*/  IADD3 R21, P0, PT, R21, 0x1, RZ ;  /* 0x0000000115157810 */ /* 0x000fca0007f1e0ff */
[----:B------:R-:W-:Y:S01]  /*3b00*/  IMAD.X R15, RZ, RZ, R15, P0 ;  /* 0x000000ffff0f7224 */ /* 0x000fe200000e060f */
[----:B------:R-:W-:-:S04]  /*3b10*/  ISETP.NE.U32.AND P0, PT, R21, R24, PT ;  /* 0x000000181500720c */ /* 0x000fc80003f05070 */
[----:B------:R-:W-:-:S13]  /*3b20*/  ISETP.NE.AND.EX P0, PT, R15, R25, PT, P0 ;  /* 0x000000190f00720c */ /* 0x000fda0003f05300 */
[----:B------:R-:W-:Y:S05]  /*3b30*/  @P0 BRA `(.L_x_45) ;  /* 0xfffffff800cc0947 */ /* 0x000fea000383ffff */
[----:B------:R-:W-:Y:S05]  /*3b40*/  BSYNC.RECONVERGENT B1 ;  /* 0x0000000000017941 */ /* 0x000fea0003800200 */
.L_x_34:
[----:B------:R-:W-:Y:S01]  /*3b50*/  ISETP.GE.U32.AND P0, PT, R6, 0xf, PT ;  /* 0x0000000f0600780c */ /* 0x000fe20003f06070 */
[----:B------:R-:W-:Y:S01]  /*3b60*/  BSSY.RECONVERGENT B1, `(.L_x_46) ;  /* 0x0000056000017945 */ /* 0x000fe20003800200 */
[----:B-1----:R-:W-:Y:S01]  /*3b70*/  CS2R R2, SRZ ;  /* 0x0000000000027805 */ /* 0x002fe2000001ff00 */
[----:B------:R-:W-:Y:S01]  /*3b80*/  IMAD.MOV.U32 R0, RZ, RZ, RZ ;  /* 0x000000ffff007224 */ /* 0x000fe200078e00ff */
[----:B------:R-:W-:-:S13]  /*3b90*/  ISETP.GE.U32.AND.EX P0, PT, R32, RZ, PT, P0 ;  /* 0x000000ff2000720c */ /* 0x000fda0003f06100 */
[----:B------:R-:W-:Y:S05]  /*3ba0*/  @!P0 BRA `(.L_x_47) ;  /* 0x0000000400448947 */ /* 0x000fea0003800000 */
[----:B------:R-:W-:Y:S01]  /*3bb0*/  BSSY.RECONVERGENT B2, `(.L_x_48) ;  /* 0x000004e000027945 */ /* 0x000fe20003800200 */
[----:B------:R-:W-:Y:S01]  /*3bc0*/  CS2R R2, SRZ ;  /* 0x0000000000027805 */ /* 0x000fe2000001ff00 */
[----:B------:R-:W-:-:S07]  /*3bd0*/  IMAD.MOV.U32 R0, RZ, RZ, RZ ;  /* 0x000000ffff007224 */ /* 0x000fce00078e00ff */
.L_x_49:
[C---:B------:R-:W-:Y:S01]  /*3be0*/  IMAD.SHL.U32 R5, R3.reuse, 0x4, RZ ;  /* 0x0000000403057824 */ /* 0x040fe200078e00ff */
[----:B------:R-:W-:-:S04]  /*3bf0*/  SHF.L.U64.HI R11, R3, 0x2, R0 ;  /* 0x00000002030b7819 */ /* 0x000fc80000010200 */
[-C--:B0-----:R-:W-:Y:S02]  /*3c00*/  IADD3 R8, P0, PT, R16, R5.reuse, RZ ;  /* 0x0000000510087210 */ /* 0x081fe40007f1e0ff */
[----:B-----5:R-:W-:-:S03]  /*3c10*/  IADD3 R4, P1, PT, R22, R5, RZ ;  /* 0x0000000516047210 */ /* 0x020fc60007f3e0ff */
[--C-:B------:R-:W-:Y:S02]  /*3c20*/  IMAD.X R9, R17, 0x1, R11.reuse, P0 ;  /* 0x0000000111097824 */ /* 0x100fe400000e060b */
[----:B------:R-:W-:-:S03]  /*3c30*/  IMAD.X R5, R23, 0x1, R11, P1 ;  /* 0x0000000117057824 */ /* 0x000fc600008e060b */
[----:B------:R-:W2:Y:S04]  /*3c40*/  LD.E R20, desc[UR36][R8.64] ;  /* 0x0000002408147980 */ /* 0x000ea8000c101900 */
[----:B------:R-:W2:Y:S04]  /*3c50*/  LD.E R21, desc[UR36][R4.64] ;  /* 0x0000002404157980 */ /* 0x000ea8000c101900 */
[----:B------:R-:W3:Y:S04]  /*3c60*/  LD.E R42, desc[UR36][R8.64+0x4] ;  /* 0x00000424082a7980 */ /* 0x000ee8000c101900 */
        /* <DEDUP_REMOVED lines=9> */
[----:B--2---:R-:W-:-:S03]  /*3d00*/  FADD R21, R20, -R21 ;  /* 0x8000001514157221 */ /* 0x004fc60000000000 */
[----:B------:R-:W2:Y:S01]  /*3d10*/  LD.E R20, desc[UR36][R4.64+0x1c] ;  /* 0x00001c2404147980 */ /* 0x000ea2000c101900 */
[----:B------:R-:W-:-:S03]  /*3d20*/  FFMA R2, R21, R21, R2 ;  /* 0x0000001515027223 */ /* 0x000fc60000000002 */
[----:B------:R-:W2:Y:S01]  /*3d30*/  LD.E R21, desc[UR36][R8.64+0x20] ;  /* 0x0000202408157980 */ /* 0x000ea2000c101900 */
[----:B---3--:R-:W-:-:S04]  /*3d40*/  FADD R43, R42, -R43 ;  /* 0x8000002b2a2b7221 */ /* 0x008fc80000000000 */
[----:B------:R-:W-:Y:S02]  /*3d50*/  FFMA R43, R43, R43, R2 ;  /* 0x0000002b2b2b7223 */ /* 0x000fe40000000002 */
[----:B------:R-:W3:Y:S01]  /*3d60*/  LD.E R2, desc[UR36][R4.64+0x14] ;  /* 0x0000142404027980 */ /* 0x000ee2000c101900 */
[----:B----4-:R-:W-:-:S03]  /*3d70*/  FADD R14, R14, -R11 ;  /* 0x8000000b0e0e7221 */ /* 0x010fc60000000000 */
[----:B------:R-:W3:Y:S01]  /*3d80*/  LD.E R11, desc[UR36][R8.64+0x14] ;  /* 0x00001424080b7980 */ /* 0x000ee2000c101900 */
[----:B------:R-:W-:Y:S01]  /*3d90*/  FFMA R43, R14, R14, R43 ;  /* 0x0000000e0e2b7223 */ /* 0x000fe2000000002b */
[----:B------:R-:W-:Y:S02]  /*3da0*/  FADD R14, R12, -R15 ;  /* 0x8000000f0c0e7221 */ /* 0x000fe40000000000 */
[----:B------:R-:W4:Y:S02]  /*3db0*/  LD.E R12, desc[UR36][R8.64+0x18] ;  /* 0x00001824080c7980 */ /* 0x000f24000c101900 */
[----:B------:R-:W-:Y:S02]  /*3dc0*/  FFMA R14, R14, R14, R43 ;  /* 0x0000000e0e0e7223 */ /* 0x000fe4000000002b */
[----:B------:R-:W4:Y:S01]  /*3dd0*/  LD.E R15, desc[UR36][R4.64+0x18] ;  /* 0x00001824040f7980 */ /* 0x000f22000c101900 */
[----:B------:R-:W-:-:S03]  /*3de0*/  FADD R13, R13, -R10 ;  /* 0x8000000a0d0d7221 */ /* 0x000fc60000000000 */
[----:B------:R-:W2:Y:S01]  /*3df0*/  LD.E R43, desc[UR36][R8.64+0x1c] ;  /* 0x00001c24082b7980 */ /* 0x000ea2000c101900 */
[----:B------:R-:W-:-:S03]  /*3e00*/  FFMA R42, R13, R13, R14 ;  /* 0x0000000d0d2a7223 */ /* 0x000fc6000000000e */
[----:B------:R-:W2:Y:S04]  /*3e10*/  LD.E R14, desc[UR36][R4.64+0x20] ;  /* 0x00002024040e7980 */ /* 0x000ea8000c101900 */
[----:B------:R-:W2:Y:S04]  /*3e20*/  LD.E R10, desc[UR36][R8.64+0x24] ;  /* 0x00002424080a7980 */ /* 0x000ea8000c101900 */
[----:B------:R-:W2:Y:S01]  /*3e30*/  LD.E R13, desc[UR36][R4.64+0x24] ;  /* 0x00002424040d7980 */ /* 0x000ea2000c101900 */
[----:B---3--:R-:W-:-:S03]  /*3e40*/  FADD R11, R11, -R2 ;  /* 0x800000020b0b7221 */ /* 0x008fc60000000000 */
[----:B------:R-:W3:Y:S01]  /*3e50*/  LD.E R2, desc[UR36][R4.64+0x28] ;  /* 0x0000282404027980 */ /* 0x000ee2000c101900 */
[----:B------:R-:W-:-:S03]  /*3e60*/  FFMA R42, R11, R11, R42 ;  /* 0x0000000b0b2a7223 */ /* 0x000fc6000000002a */
[----:B------:R-:W3:Y:S01]  /*3e70*/  LD.E R11, desc[UR36][R8.64+0x28] ;  /* 0x00002824080b7980 */ /* 0x000ee2000c101900 */
[----:B----4-:R-:W-:-:S03]  /*3e80*/  FADD R15, R12, -R15 ;  /* 0x8000000f0c0f7221 */ /* 0x010fc60000000000 */
[----:B------:R-:W4:Y:S01]  /*3e90*/  LD.E R12, desc[UR36][R4.64+0x2c] ;  /* 0x00002c24040c7980 */ /* 0x000f22000c101900 */
[----:B------:R-:W-:Y:S01]  /*3ea0*/  FFMA R42, R15, R15, R42 ;  /* 0x0000000f0f2a7223 */ /* 0x000fe2000000002a */
[----:B--2---:R-:W-:Y:S02]  /*3eb0*/  FADD R43, R43, -R20 ;  /* 0x800000142b2b7221 */ /* 0x004fe40000000000 */
[----:B------:R-:W4:Y:S01]  /*3ec0*/  LD.E R15, desc[UR36][R8.64+0x2c] ;  /* 0x00002c24080f7980 */ /* 0x000f22000c101900 */
[----:B------:R-:W-:Y:S01]  /*3ed0*/  FADD R21, R21, -R14 ;  /* 0x8000000e15157221 */ /* 0x000fe20000000000 */
[----:B------:R-:W-:Y:S02]  /*3ee0*/  FFMA R42, R43, R43, R42 ;  /* 0x0000002b2b2a7223 */ /* 0x000fe4000000002a */
[----:B------:R-:W2:Y:S02]  /*3ef0*/  LD.E R14, desc[UR36][R4.64+0x34] ;  /* 0x00003424040e7980 */ /* 0x000ea4000c101900 */
[----:B------:R-:W-:-:S02]  /*3f00*/  FFMA R42, R21, R21, R42 ;  /* 0x00000015152a7223 */ /* 0x000fc4000000002a */
[----:B------:R-:W2:Y:S01]  /*3f10*/  LD.E R20, desc[UR36][R8.64+0x38] ;  /* 0x0000382408147980 */ /* 0x000ea2000c101900 */
[----:B------:R-:W-:-:S03]  /*3f20*/  FADD R21, R10, -R13 ;  /* 0x8000000d0a157221 */ /* 0x000fc60000000000 */
[----:B------:R-:W2:Y:S04]  /*3f30*/  LD.E R10, desc[UR36][R8.64+0x30] ;  /* 0x00003024080a7980 */ /* 0x000ea8000c101900 */
[----:B------:R-:W2:Y:S01]  /*3f40*/  LD.E R13, desc[UR36][R4.64+0x30] ;  /* 0x00003024040d7980 */ /* 0x000ea2000c101900 */
[----:B------:R-:W-:-:S03]  /*3f50*/  FFMA R42, R21, R21, R42 ;  /* 0x00000015152a7223 */ /* 0x000fc6000000002a */
[----:B------:R-:W2:Y:S04]  /*3f60*/  LD.E R21, desc[UR36][R8.64+0x34] ;  /* 0x0000342408157980 */ /* 0x000ea8000c101900 */
[----:B------:R-:W2:Y:S01]  /*3f70*/  LD.E R43, desc[UR36][R4.64+0x38] ;  /* 0x00003824042b7980 */ /* 0x000ea2000c101900 */
[----:B------:R-:W-:-:S05]  /*3f80*/  IADD3 R3, P0, PT, R3, 0x10, RZ ;  /* 0x0000001003037810 */ /* 0x000fca0007f1e0ff */
[----:B------:R-:W-:Y:S01]  /*3f90*/  IMAD.X R0, RZ, RZ, R0, P0 ;  /* 0x000000ffff007224 */ /* 0x000fe200000e0600 */
[----:B------:R-:W-:-:S04]  /*3fa0*/  ISETP.NE.U32.AND P0, PT, R3, R33, PT ;  /* 0x000000210300720c */ /* 0x000fc80003f05070 */
[----:B------:R-:W-:Y:S01]  /*3fb0*/  ISETP.NE.AND.EX P0, PT, R0, R25, PT, P0 ;  /* 0x000000190000720c */ /* 0x000fe20003f05300 */
[----:B------:R-:W-:Y:S01]  /*3fc0*/  FADD R45, R44, -R45 ;  /* 0x8000002d2c2d7221 */ /* 0x000fe20000000000 */
[----:B---3--:R-:W-:-:S04]  /*3fd0*/  FADD R11, R11, -R2 ;  /* 0x800000020b0b7221 */ /* 0x008fc80000000000 */
[----:B------:R-:W-:Y:S01]  /*3fe0*/  FFMA R42, R11, R11, R42 ;  /* 0x0000000b0b2a7223 */ /* 0x000fe2000000002a */
[----:B----4-:R-:W-:-:S04]  /*3ff0*/  FADD R15, R15, -R12 ;  /* 0x8000000c0f0f7221 */ /* 0x010fc80000000000 */
[----:B------:R-:W-:Y:S01]  /*4000*/  FFMA R42, R15, R15, R42 ;  /* 0x0000000f0f2a7223 */ /* 0x000fe2000000002a */
[----:B--2---:R-:W-:-:S04]  /*4010*/  FADD R13, R10, -R13 ;  /* 0x8000000d0a0d7221 */ /* 0x004fc80000000000 */
[----:B------:R-:W-:Y:S01]  /*4020*/  FFMA R42, R13, R13, R42 ;  /* 0x0000000d0d2a7223 */ /* 0x000fe2000000002a */
[----:B------:R-:W-:Y:S01]  /*4030*/  FADD R21, R21, -R14 ;  /* 0x8000000e15157221 */ /* 0x000fe20000000000 */
[----:B------:R-:W-:-:S03]  /*4040*/  FADD R43, R20, -R43 ;  /* 0x8000002b142b7221 */ /* 0x000fc60000000000 */
[----:B------:R-:W-:-:S04]  /*4050*/  FFMA R42, R21, R21, R42 ;  /* 0x00000015152a7223 */ /* 0x000fc8000000002a */
[----:B------:R-:W-:-:S04]  /*4060*/  FFMA R42, R43, R43, R42 ;  /* 0x0000002b2b2a7223 */ /* 0x000fc8000000002a */
[----:B------:R-:W-:Y:S01]  /*4070*/  FFMA R2, R45, R45, R42 ;  /* 0x0000002d2d027223 */ /* 0x000fe2000000002a */
[----:B------:R-:W-:Y:S06]  /*4080*/  @P0 BRA `(.L_x_49) ;  /* 0xfffffff800d40947 */ /* 0x000fec000383ffff */
[----:B------:R-:W-:Y:S05]  /*4090*/  BSYNC.RECONVERGENT B2 ;  /* 0x0000000000027941 */ /* 0x000fea0003800200 */
.L_x_48:
[----:B------:R-:W-:Y:S02]  /*40a0*/  IMAD.MOV.U32 R3, RZ, RZ, R33 ;  /* 0x000000ffff037224 */ /* 0x000fe400078e0021 */
[----:B------:R-:W-:-:S07]  /*40b0*/  IMAD.MOV.U32 R0, RZ, RZ, R25 ;  /* 0x000000ffff007224 */ /* 0x000fce00078e0019 */
.L_x_47:
[----:B------:R-:W-:Y:S05]  /*40c0*/  BSYNC.RECONVERGENT B1 ;  /* 0x0000000000017941 */ /* 0x000fea0003800200 */
.L_x_46:
        /* <DEDUP_REMOVED lines=30> */
[----:B---3--:R-:W-:-:S03]  /*42b0*/  FADD R43, R20, -R43 ;  /* 0x8000002b142b7221 */ /* 0x008fc60000000000 */
[----:B------:R-:W3:Y:S01]  /*42c0*/  LD.E R2, desc[UR36][R4.64+0x14] ;  /* 0x0000142404027980 */ /* 0x000ee2000c101900 */
[----:B------:R-:W-:-:S03]  /*42d0*/  FFMA R44, R43, R43, R44 ;  /* 0x0000002b2b2c7223 */ /* 0x000fc6000000002c */
[----:B------:R-:W3:Y:S04]  /*42e0*/  LD.E R43, desc[UR36][R4.64+0x18] ;  /* 0x00001824042b7980 */ /* 0x000ee8000c101900 */
[----:B------:R-:W3:Y:S01]  /*42f0*/  LD.E R20, desc[UR36][R4.64+0x1c] ;  /* 0x00001c2404147980 */ /* 0x000ee2000c101900 */
[----:B----4-:R-:W-:-:S04]  /*4300*/  FADD R21, R14, -R21 ;  /* 0x800000150e157221 */ /* 0x010fc80000000000 */
[----:B------:R-:W-:Y:S01]  /*4310*/  FFMA R44, R21, R21, R44 ;  /* 0x00000015152c7223 */ /* 0x000fe2000000002c */
[----:B------:R-:W-:-:S05]  /*4320*/  IADD3 R3, P0, PT, R3, 0x8, RZ ;  /* 0x0000000803037810 */ /* 0x000fca0007f1e0ff */
[----:B------:R-:W-:Y:S02]  /*4330*/  IMAD.X R0, RZ, RZ, R0, P0 ;  /* 0x000000ffff007224 */ /* 0x000fe400000e0600 */
[----:B--2---:R-:W-:-:S04]  /*4340*/  FADD R13, R13, -R42 ;  /* 0x8000002a0d0d7221 */ /* 0x004fc80000000000 */
[----:B------:R-:W-:Y:S01]  /*4350*/  FFMA R44, R13, R13, R44 ;  /* 0x0000000d0d2c7223 */ /* 0x000fe2000000002c */
[----:B------:R-:W-:Y:S01]  /*4360*/  FADD R45, R12, -R45 ;  /* 0x8000002d0c2d7221 */ /* 0x000fe20000000000 */
[----:B---3--:R-:W-:-:S03]  /*4370*/  FADD R11, R11, -R2 ;  /* 0x800000020b0b7221 */ /* 0x008fc60000000000 */
[----:B------:R-:W-:Y:S01]  /*4380*/  FFMA R44, R45, R45, R44 ;  /* 0x0000002d2d2c7223 */ /* 0x000fe2000000002c */
[----:B------:R-:W-:-:S03]  /*4390*/  FADD R43, R10, -R43 ;  /* 0x8000002b0a2b7221 */ /* 0x000fc60000000000 */
[----:B------:R-:W-:Y:S01]  /*43a0*/  FFMA R44, R11, R11, R44 ;  /* 0x0000000b0b2c7223 */ /* 0x000fe2000000002c */
[----:B------:R-:W-:-:S03]  /*43b0*/  FADD R15, R15, -R20 ;  /* 0x800000140f0f7221 */ /* 0x000fc60000000000 */
[----:B------:R-:W-:-:S04]  /*43c0*/  FFMA R44, R43, R43, R44 ;  /* 0x0000002b2b2c7223 */ /* 0x000fc8000000002c */
[----:B------:R-:W-:-:S07]  /*43d0*/  FFMA R2, R15, R15, R44 ;  /* 0x0000000f0f027223 */ /* 0x000fce000000002c */
.L_x_51:
[----:B------:R-:W-:Y:S05]  /*43e0*/  BSYNC.RECONVERGENT B1 ;  /* 0x0000000000017941 */ /* 0x000fea0003800200 */
.L_x_50:
[----:B------:R-:W-:Y:S05]  /*43f0*/  @!P1 BRA `(.L_x_13) ;  /* 0x0000000000dc9947 */ /* 0x000fea0003800000 */
[----:B------:R-:W-:Y:S01]  /*4400*/  ISETP.GE.U32.AND P0, PT, R7, 0x3, PT ;  /* 0x000000030700780c */ /* 0x000fe20003f06070 */
[----:B------:R-:W-:Y:S01]  /*4410*/  BSSY.RECONVERGENT B1, `(.L_x_52) ;  /* 0x000001d000017945 */ /* 0x000fe20003800200 */
[----:B------:R-:W-:Y:S02]  /*4420*/  ISETP.NE.U32.AND P1, PT, R34, RZ, PT ;  /* 0x000000ff2200720c */ /* 0x000fe40003f25070 */
[----:B------:R-:W-:Y:S02]  /*4430*/  ISETP.GE.U32.AND.EX P0, PT, R31, RZ, PT, P0 ;  /* 0x000000ff1f00720c */ /* 0x000fe40003f06100 */
[----:B------:R-:W-:-:S11]  /*4440*/  ISETP.NE.AND.EX P1, PT, RZ, RZ, PT, P1 ;  /* 0x000000ffff00720c */ /* 0x000fd60003f25310 */
[----:B------:R-:W-:Y:S05]  /*4450*/  @!P0 BRA `(.L_x_53) ;  /* 0x0000000000608947 */ /* 0x000fea0003800000 */
[C---:B0-----:R-:W-:Y:S01]  /*4460*/  IMAD.SHL.U32 R9, R3.reuse, 0x4, RZ ;  /* 0x0000000403097824 */ /* 0x041fe200078e00ff */
[----:B------:R-:W-:-:S04]  /*4470*/  SHF.L.U64.HI R5, R3, 0x2, R0 ;  /* 0x0000000203057819 */ /* 0x000fc80000010200 */
[-C--:B------:R-:W-:Y:S02]  /*4480*/  IADD3 R8, P0, PT, R16, R9.reuse, RZ ;  /* 0x0000000910087210 */ /* 0x080fe40007f1e0ff */
        /* <DEDUP_REMOVED lines=10> */
[----:B------:R-:W4:Y:S01]  /*4530*/  LD.E R21, desc[UR36][R4.64+0xc] ;  /* 0x00000c2404157980 */ /* 0x000f22000c101900 */
[----:B------:R-:W-:-:S05]  /*4540*/  IADD3 R3, P0, PT, R3, 0x4, RZ ;  /* 0x0000000403037810 */ /* 0x000fca0007f1e0ff */
[----:B------:R-:W-:Y:S02]  /*4550*/  IMAD.X R0, RZ, RZ, R0, P0 ;  /* 0x000000ffff007224 */ /* 0x000fe400000e0600 */
[----:B--2---:R-:W-:-:S04]  /*4560*/  FADD R11, R10, -R11 ;  /* 0x8000000b0a0b7221 */ /* 0x004fc80000000000 */
[----:B------:R-:W-:Y:S01]  /*4570*/  FFMA R2, R11, R11, R2 ;  /* 0x0000000b0b027223 */ /* 0x000fe20000000002 */
[----:B---3--:R-:W-:-:S04]  /*4580*/  FADD R13, R12, -R13 ;  /* 0x8000000d0c0d7221 */ /* 0x008fc80000000000 */
[----:B------:R-:W-:Y:S01]  /*4590*/  FFMA R2, R13, R13, R2 ;  /* 0x0000000d0d027223 */ /* 0x000fe20000000002 */
[----:B----4-:R-:W-:-:S04]  /*45a0*/  FADD R15, R14, -R15 ;  /* 0x8000000f0e0f7221 */ /* 0x010fc80000000000 */
[----:B------:R-:W-:Y:S01]  /*45b0*/  FFMA R2, R15, R15, R2 ;  /* 0x0000000f0f027223 */ /* 0x000fe20000000002 */
[----:B------:R-:W-:-:S04]  /*45c0*/  FADD R21, R20, -R21 ;  /* 0x8000001514157221 */ /* 0x000fc80000000000 */
[----:B------:R-:W-:-:S07]  /*45d0*/  FFMA R2, R21, R21, R2 ;  /* 0x0000001515027223 */ /* 0x000fce0000000002 */
.L_x_53:
[----:B------:R-:W-:Y:S05]  /*45e0*/  BSYNC.RECONVERGENT B1 ;  /* 0x0000000000017941 */ /* 0x000fea0003800200 */
.L_x_52:
        /* <DEDUP_REMOVED lines=8> */
[----:B------:R-:W2:Y:S01]  /*4670*/  LD.E R3, desc[UR36][R4.64] ;  /* 0x0000002404037980 */ /* 0x000ea2000c101900 */
[----:B------:R-:W-:-:S04]  /*4680*/  ISETP.NE.U32.AND P0, PT, R34, 0x1, PT ;  /* 0x000000012200780c */ /* 0x000fc80003f05070 */
[----:B------:R-:W-:Y:S01]  /*4690*/  ISETP.NE.AND.EX P0, PT, RZ, RZ, PT, P0 ;  /* 0x000000ffff00720c */ /* 0x000fe20003f05300 */
[----:B--2---:R-:W-:-:S04]  /*46a0*/  FADD R3, R0, -R3 ;  /* 0x8000000300037221 */ /* 0x004fc80000000000 */
[----:B------:R-:W-:-:S08]  /*46b0*/  FFMA R2, R3, R3, R2 ;  /* 0x0000000303027223 */ /* 0x000fd00000000002 */
[----:B------:R-:W-:Y:S05]  /*46c0*/  @!P0 BRA `(.L_x_13) ;  /* 0x0000000000288947 */ /* 0x000fea0003800000 */
[----:B------:R-:W-:Y:S01]  /*46d0*/  ISETP.NE.U32.AND P0, PT, R34, 0x2, PT ;  /* 0x000000022200780c */ /* 0x000fe20003f05070 */
[----:B------:R-:W2:Y:S03]  /*46e0*/  LD.E R0, desc[UR36][R8.64+0x4] ;  /* 0x0000042408007980 */ /* 0x000ea6000c101900 */
[----:B------:R-:W-:Y:S01]  /*46f0*/  ISETP.NE.AND.EX P0, PT, RZ, RZ, PT, P0 ;  /* 0x000000ffff00720c */ /* 0x000fe20003f05300 */
[----:B------:R-:W2:-:S12]  /*4700*/  LD.E R3, desc[UR36][R4.64+0x4] ;  /* 0x0000042404037980 */ /* 0x000e98000c101900 */
[----:B------:R-:W3:Y:S04]  /*4710*/  @P0 LD.E R10, desc[UR36][R8.64+0x8] ;  /* 0x00000824080a0980 */ /* 0x000ee8000c101900 */
[----:B------:R-:W3:Y:S01]  /*4720*/  @P0 LD.E R11, desc[UR36][R4.64+0x8] ;  /* 0x00000824040b0980 */ /* 0x000ee2000c101900 */
[----:B--2---:R-:W-:-:S04]  /*4730*/  FADD R3, R0, -R3 ;  /* 0x8000000300037221 */ /* 0x004fc80000000000 */
[----:B------:R-:W-:Y:S01]  /*4740*/  FFMA R2, R3, R3, R2 ;  /* 0x0000000303027223 */ /* 0x000fe20000000002 */
[----:B---3--:R-:W-:-:S04]  /*4750*/  @P0 FADD R11, R10, -R11 ;  /* 0x8000000b0a0b0221 */ /* 0x008fc80000000000 */
[----:B------:R-:W-:-:S07]  /*4760*/  @P0 FFMA R2, R11, R11, R2 ;  /* 0x0000000b0b020223 */ /* 0x000fce0000000002 */
.L_x_13:
[----:B------:R-:W-:Y:S05]  /*4770*/  BSYNC.RECONVERGENT B0 ;  /* 0x0000000000007941 */ /* 0x000fea0003800200 */
.L_x_12:
[----:B------:R-:W-:Y:S01]  /*4780*/  ISETP.NE.AND P0, PT, R26, RZ, PT ;  /* 0x000000ff1a00720c */ /* 0x000fe20003f05270 */
[----:B------:R-:W-:Y:S01]  /*4790*/  BSSY.RECONVERGENT B0, `(.L_x_54) ;  /* 0x00000e7000007945 */ /* 0x000fe20003800200 */
[----:B0-----:R-:W-:-:S11]  /*47a0*/  IMAD.MOV.U32 R42, RZ, RZ, 0x7f7fffff ;  /* 0x7f7fffffff2a7424 */ /* 0x001fd600078e00ff */
[----:B------:R-:W-:Y:S05]  /*47b0*/  @!P0 BRA `(.L_x_55) ;  /* 0x0000000c00908947 */ /* 0x000fea0003800000 */
[----:B------:R-:W-:Y:S01]  /*47c0*/  ISETP.GE.U32.AND P0, PT, R6, 0xf, PT ;  /* 0x0000000f0600780c */ /* 0x000fe20003f06070 */
[----:B------:R-:W-:Y:S01]  /*47d0*/  BSSY.RECONVERGENT B1, `(.L_x_56) ;  /* 0x0000044000017945 */ /* 0x000fe20003800200 */
[----:B------:R-:W-:Y:S02]  /*47e0*/  IMAD.MOV.U32 R42, RZ, RZ, 0x7f7fffff ;  /* 0x7f7fffffff2a7424 */ /* 0x000fe400078e00ff */
[----:B------:R-:W-:Y:S01]  /*47f0*/  ISETP.GE.U32.AND.EX P0, PT, R32, RZ, PT, P0 ;  /* 0x000000ff2000720c */ /* 0x000fe20003f06100 */
[----:B------:R-:W-:Y:S02]  /*4800*/  IMAD.MOV.U32 R0, RZ, RZ, RZ ;  /* 0x000000ffff007224 */ /* 0x000fe400078e00ff */
[----:B------:R-:W-:-:S10]  /*4810*/  IMAD.MOV.U32 R3, RZ, RZ, RZ ;  /* 0x000000ffff037224 */ /* 0x000fd400078e00ff */
[----:B------:R-:W-:Y:S05]  /*4820*/  @!P0 BRA `(.L_x_57) ;  /* 0x0000000000f88947 */ /* 0x000fea0003800000 */
[----:B------:R-:W-:Y:S01]  /*4830*/  BSSY.RECONVERGENT B2, `(.L_x_58) ;  /* 0x000003b000027945 */ /* 0x000fe20003800200 */
[----:B------:R-:W-:Y:S02]  /*4840*/  IMAD.MOV.U32 R42, RZ, RZ, 0x7f7fffff ;  /* 0x7f7fffffff2a7424 */ /* 0x000fe400078e00ff */
[----:B------:R-:W-:Y:S02]  /*4850*/  IMAD.MOV.U32 R3, RZ, RZ, RZ ;  /* 0x000000ffff037224 */ /* 0x000fe400078e00ff */
[----:B------:R-:W-:-:S07]  /*4860*/  IMAD.MOV.U32 R0, RZ, RZ, RZ ;  /* 0x000000ffff007224 */ /* 0x000fce00078e00ff */
.L_x_59:
[----:B--2--5:R-:W-:-:S04]  /*4870*/  LEA R4, P0, R3, R18, 0x2 ;  /* 0x0000001203047211 */ /* 0x024fc800078010ff */
[----:B-1----:R-:W-:-:S05]  /*4880*/  LEA.HI.X R5, R3, R19, R0, 0x2, P0 ;  /* 0x0000001303057211 */ /* 0x002fca00000f1400 */
        /* <DEDUP_REMOVED lines=43> */
[----:B------:R-:W-:Y:S02]  /*4b40*/  FSEL R21, R42, R21, !P0 ;  /* 0x000000152a157208 */ /* 0x000fe40004000000 */
[----:B------:R-:W-:Y:S02]  /*4b50*/  IADD3 R3, P0, PT, R3, 0x10, RZ ;  /* 0x0000001003037810 */ /* 0x000fe40007f1e0ff */
[----:B----4-:R-:W-:-:S03]  /*4b60*/  FSETP.GEU.AND P1, PT, R20, R21, PT ;  /* 0x000000151400720b */ /* 0x010fc60003f2e000 */
        /* <DEDUP_REMOVED lines=8> */
.L_x_58:
[----:B------:R-:W-:Y:S02]  /*4bf0*/  IMAD.MOV.U32 R0, RZ, RZ, R33 ;  /* 0x000000ffff007224 */ /* 0x000fe400078e0021 */
[----:B------:R-:W-:-:S07]  /*4c00*/  IMAD.MOV.U32 R3, RZ, RZ, R25 ;  /* 0x000000ffff037224 */ /* 0x000fce00078e0019 */
.L_x_57:
[----:B------:R-:W-:Y:S05]  /*4c10*/  BSYNC.RECONVERGENT B1 ;  /* 0x0000000000017941 */ /* 0x000fea0003800200 */
.L_x_56:
        /* <DEDUP_REMOVED lines=11> */
[----:B-12---:R-:W-:-:S04]  /*4cd0*/  IADD3 R5, P1, PT, R21, 0x4, RZ ;  /* 0x0000000415057810 */ /* 0x006fc80007f3e0ff */
[----:B------:R-:W-:Y:S01]  /*4ce0*/  LOP3.LUT R5, R5, 0xfffffffc, RZ, 0xc0, !PT ;  /* 0xfffffffc05057812 */ /* 0x000fe200078ec0ff */
[--C-:B------:R-:W-:Y:S01]  /*4cf0*/  IMAD.X R11, RZ, RZ, R3.reuse, P1 ;  /* 0x000000ffff0b7224 */ /* 0x100fe200008e0603 */
[C---:B------:R-:W-:Y:S02]  /*4d00*/  IADD3 R8, P1, PT, R18.reuse, R21, RZ ;  /* 0x0000001512087210 */ /* 0x040fe40007f3e0ff */
[----:B-----5:R-:W-:Y:S02]  /*4d10*/  IADD3 R4, P2, PT, R18, R5, RZ ;  /* 0x0000000512047210 */ /* 0x020fe40007f5e0ff */
        /* <DEDUP_REMOVED lines=41> */
[C---:B------:R-:W-:Y:S02]  /*4fb0*/  IMAD.X R9, R19.reuse, 0x1, R9, P1 ;  /* 0x0000000113097824 */ /* 0x040fe400008e0609 */
[----:B-1----:R-:W-:Y:S02]  /*4fc0*/  LOP3.LUT R5, R20, 0x3, RZ, 0xc0, !PT ;  /* 0x0000000314057812 */ /* 0x002fe400078ec0ff */
[----:B------:R-:W-:Y:S02]  /*4fd0*/  IADD3 R4, P1, PT, R18, R3, RZ ;  /* 0x0000000312047210 */ /* 0x000fe40007f3e0ff */
[----:B------:R-:W4:Y:S03]  /*4fe0*/  LD.E R9, desc[UR36][R8.64] ;  /* 0x0000002408097980 */ /* 0x000f26000c101900 */
[----:B------:R-:W-:-:S05]  /*4ff0*/  IMAD.X R5, R19, 0x1, R5, P1 ;  /* 0x0000000113057824 */ /* 0x000fca00008e0605 */
[----:B------:R-:W4:Y:S01]  /*5000*/  LD.E R4, desc[UR36][R4.64] ;  /* 0x0000002404047980 */ /* 0x000f22000c101900 */
[----:B------:R-:W-:Y:S02]  /*5010*/  VIADD R0, R0, 0x8 ;  /* 0x0000000800007836 */ /* 0x000fe40000000000 */
[----:B------:R-:W-:Y:S01]  /*5020*/  IMAD.MOV.U32 R3, RZ, RZ, RZ ;  /* 0x000000ffff037224 */ /* 0x000fe200078e00ff */
        /* <DEDUP_REMOVED lines=15> */
[----:B------:R-:W-:-:S09]  /*5120*/  FSEL R42, R4, R9, !P1 ;  /* 0x00000009042a7208 */ /* 0x000fd20004800000 */
.L_x_61:
[----:B------:R-:W-:Y:S05]  /*5130*/  BSYNC.RECONVERGENT B1 ;  /* 0x0000000000017941 */ /* 0x000fea0003800200 */
.L_x_60:
        /* <DEDUP_REMOVED lines=10> */
[----:B--2--5:R-:W-:Y:S02]  /*51e0*/  IADD3 R4, P1, PT, R18, R7, RZ ;  /* 0x0000000712047210 */ /* 0x024fe40007f3e0ff */
[----:B-1----:R-:W-:Y:S01]  /*51f0*/  LOP3.LUT R9, R6, 0xfffffffc, RZ, 0xc0, !PT ;  /* 0xfffffffc06097812 */ /* 0x002fe200078ec0ff */
        /* <DEDUP_REMOVED lines=31> */
.L_x_63:
[----:B------:R-:W-:Y:S05]  /*53f0*/  BSYNC.RECONVERGENT B1 ;  /* 0x0000000000017941 */ /* 0x000fea0003800200 */
.L_x_62:
[----:B------:R-:W-:Y:S05]  /*5400*/  @!P0 BRA `(.L_x_55) ;  /* 0x00000000007c8947 */ /* 0x000fea0003800000 */
[C---:B-1----:R-:W-:Y:S01]  /*5410*/  IMAD.SHL.U32 R9, R0.reuse, 0x4, RZ ;  /* 0x0000000400097824 */ /* 0x042fe200078e00ff */
[----:B------:R-:W-:-:S04]  /*5420*/  SHF.L.U64.HI R7, R0, 0x2, R3 ;  /* 0x0000000200077819 */ /* 0x000fc80000010203 */
[----:B--2--5:R-:W-:-:S05]  /*5430*/  IADD3 R4, P0, PT, R18, R9, RZ ;  /* 0x0000000912047210 */ /* 0x024fca0007f1e0ff */
[----:B------:R-:W-:-:S06]  /*5440*/  IMAD.X R5, R19, 0x1, R7, P0 ;  /* 0x0000000113057824 */ /* 0x000fcc00000e0607 */
        /* <DEDUP_REMOVED lines=25> */
[----:B--2---:R-:W-:-:S13]  /*55e0*/  FSETP.GEU.AND P0, PT, R5, R42, PT ;  /* 0x0000002a0500720b */ /* 0x004fda0003f0e000 */
[----:B------:R-:W-:-:S07]  /*55f0*/  @!P0 IMAD.MOV.U32 R42, RZ, RZ, R5 ;  /* 0x000000ffff2a8224 */ /* 0x000fce00078e0005 */
.L_x_55:
[----:B------:R-:W-:Y:S05]  /*5600*/  BSYNC.RECONVERGENT B0 ;  /* 0x0000000000007941 */ /* 0x000fea0003800200 */
.L_x_54:
[----:B------:R-:W-:Y:S01]  /*5610*/  FSETP.NEU.AND P0, PT, R29, RZ, PT ;  /* 0x000000ff1d00720b */ /* 0x000fe20003f0d000 */
[----:B------:R-:W-:Y:S04]  /*5620*/  BSSY.RECONVERGENT B7, `(.L_x_64) ;  /* 0x0000110000077945 */ /* 0x000fe80003800200 */
[----:B------:R-:W-:Y:S08]  /*5630*/  BSSY.RELIABLE B6, `(.L_x_65) ;  /* 0x00000b7000067945 */ /* 0x000ff00003800100 */
[----:B------:R-:W-:Y:S05]  /*5640*/  @P0 BRA `(.L_x_66) ;  /* 0x0000000800c80947 */ /* 0x000fea0003800000 */
[----:B-1----:R-:W-:Y:S01]  /*5650*/  MOV R8, 0x0 ;  /* 0x0000000000087802 */ /* 0x002fe20000000f00 */
[----:B------:R-:W2:Y:S01]  /*5660*/  LDCU.64 UR4, c[0x4][0x8] ;  /* 0x01000100ff0477ac */ /* 0x000ea20008000a00 */
[----:B------:R-:W-:-:S04]  /*5670*/  CS2R R6, SRZ ;  /* 0x0000000000067805 */ /* 0x000fc8000001ff00 */
[----:B------:R-:W0:Y:S01]  /*5680*/  LDC.64 R8, c[0x4][R8] ;  /* 0x0100000008087b82 */ /* 0x000e220000000a00 */
[----:B--2--5:R-:W-:Y:S02]  /*5690*/  IMAD.U32 R4, RZ, RZ, UR4 ;  /* 0x00000004ff047e24 */ /* 0x024fe4000f8e00ff */
[----:B------:R-:W-:-:S07]  /*56a0*/  IMAD.U32 R5, RZ, RZ, UR5 ;  /* 0x00000005ff057e24 */ /* 0x000fce000f8e00ff */
[----:B------:R-:W-:-:S07]  /*56b0*/  LEPC R20, `(.L_x_67) ;  /* 0x000000001014794e */ /* 0x000fce0000000000 */
[----:B0-----:R-:W-:Y:S05]  /*56c0*/  CALL.ABS.NOINC R8 ;  /* 0x0000000008007343 */ /* 0x001fea0003c00000 */
.L_x_67:
[----:B------:R-:W-:-:S13]  /*56d0*/  ISETP.NE.AND P6, PT, R26, RZ, PT ;  /* 0x000000ff1a00720c */ /* 0x000fda0003fc5270 */
[----:B------:R-:W-:Y:S05]  /*56e0*/  @!P6 BREAK.RELIABLE B6 ;  /* 0x000000000006e942 */ /* 0x000fea0003800100 */
[----:B------:R-:W-:Y:S05]  /*56f0*/  @!P6 BRA `(.L_x_68) ;  /* 0x000000100008e947 */ /* 0x000fea0003800000 */
[----:B------:R-:W-:Y:S01]  /*5700*/  VIADD R0, R24, 0xffffffff ;  /* 0xffffffff18007836 */ /* 0x000fe20000000000 */
[----:B------:R-:W-:Y:S01]  /*5710*/  BSSY.RECONVERGENT B0, `(.L_x_69) ;  /* 0x0000023000007945 */ /* 0x000fe20003800200 */
[----:B------:R-:W-:-:S03]  /*5720*/  IMAD.MOV.U32 R3, RZ, RZ, RZ ;  /* 0x000000ffff037224 */ /* 0x000fc600078e00ff */
[----:B------:R-:W-:Y:S01]  /*5730*/  ISETP.GE.U32.AND P0, PT, R0, 0xf, PT ;  /* 0x0000000f0000780c */ /* 0x000fe20003f06070 */
[----:B------:R-:W-:-:S03]  /*5740*/  IMAD.MOV.U32 R0, RZ, RZ, RZ ;  /* 0x000000ffff007224 */ /* 0x000fc600078e00ff */
[----:B------:R-:W-:-:S13]  /*5750*/  ISETP.GE.U32.AND.EX P0, PT, R32, RZ, PT, P0 ;  /* 0x000000ff2000720c */ /* 0x000fda0003f06100 */
[----:B------:R-:W-:Y:S05]  /*5760*/  @!P0 BRA `(.L_x_70) ;  /* 0x0000000000748947 */ /* 0x000fea0003800000 */
[----:B------:R-:W-:Y:S01]  /*5770*/  BSSY.RECONVERGENT B1, `(.L_x_71) ;  /* 0x000001a000017945 */ /* 0x000fe20003800200 */
[----:B------:R-:W-:Y:S02]  /*5780*/  IMAD.MOV.U32 R3, RZ, RZ, RZ ;  /* 0x000000ffff037224 */ /* 0x000fe400078e00ff */
[----:B------:R-:W-:-:S07]  /*5790*/  IMAD.MOV.U32 R0, RZ, RZ, RZ ;  /* 0x000000ffff007224 */ /* 0x000fce00078e00ff */
.L_x_72:
[----:B0-----:R-:W-:-:S04]  /*57a0*/  LEA R4, P0, R3, R18, 0x2 ;  /* 0x0000001203047211 */ /* 0x001fc800078010ff */
[C---:B------:R-:W-:Y:S02]  /*57b0*/  LEA.HI.X R5, R3.reuse, R19, R0, 0x2, P0 ;  /* 0x0000001303057211 */ /* 0x040fe400000f1400 */
[----:B------:R-:W-:-:S03]  /*57c0*/  IADD3 R3, P0, PT, R3, 0x10, RZ ;  /* 0x0000001003037810 */ /* 0x000fc60007f1e0ff */
[----:B------:R0:W-:Y:S02]  /*57d0*/  ST.E desc[UR36][R4.64], RZ ;  /* 0x000000ff04007985 */ /* 0x0001e4000c101924 */
[----:B------:R-:W-:Y:S01]  /*57e0*/  IMAD.X R0, RZ, RZ, R0, P0 ;  /* 0x000000ffff007224 */ /* 0x000fe200000e0600 */
[----:B------:R-:W-:Y:S01]  /*57f0*/  ISETP.NE.U32.AND P0, PT, R3, R33, PT ;  /* 0x000000210300720c */ /* 0x000fe20003f05070 */
[----:B------:R0:W-:Y:S03]  /*5800*/  ST.E desc[UR36][R4.64+0x4], RZ ;  /* 0x000004ff04007985 */ /* 0x0001e6000c101924 */
[----:B------:R-:W-:Y:S01]  /*5810*/  ISETP.NE.AND.EX P0, PT, R0, R25, PT, P0 ;  /* 0x000000190000720c */ /* 0x000fe20003f05300 */
[----:B------:R0:W-:Y:S04]  /*5820*/  ST.E desc[UR36][R4.64+0x8], RZ ;  /* 0x000008ff04007985 */ /* 0x0001e8000c101924 */
        /* <DEDUP_REMOVED lines=12> */
[----:B------:R0:W-:Y:S01]  /*58f0*/  ST.E desc[UR36][R4.64+0x3c], RZ ;  /* 0x00003cff04007985 */ /* 0x0001e2000c101924 */
[----:B------:R-:W-:Y:S05]  /*5900*/  @P0 BRA `(.L_x_72) ;  /* 0xfffffffc00a40947 */ /* 0x000fea000383ffff */
[----:B------:R-:W-:Y:S05]  /*5910*/  BSYNC.RECONVERGENT B1 ;  /* 0x0000000000017941 */ /* 0x000fea0003800200 */
.L_x_71:
[----:B------:R-:W-:Y:S02]  /*5920*/  IMAD.MOV.U32 R0, RZ, RZ, R33 ;  /* 0x000000ffff007224 */ /* 0x000fe400078e0021 */
[----:B------:R-:W-:-:S07]  /*5930*/  IMAD.MOV.U32 R3, RZ, RZ, R25 ;  /* 0x000000ffff037224 */ /* 0x000fce00078e0019 */
.L_x_70:
[----:B------:R-:W-:Y:S05]  /*5940*/  BSYNC.RECONVERGENT B0 ;  /* 0x0000000000007941 */ /* 0x000fea0003800200 */
.L_x_69:
[----:B------:R-:W-:Y:S01]  /*5950*/  ISETP.NE.U32.AND P0, PT, R37, RZ, PT ;  /* 0x000000ff2500720c */ /* 0x000fe20003f05070 */
[----:B------:R-:W-:Y:S03]  /*5960*/  BSSY.RECONVERGENT B0, `(.L_x_66) ;  /* 0x0000080000007945 */ /* 0x000fe60003800200 */
        /* <DEDUP_REMOVED lines=9> */
[C---:B------:R-:W-:Y:S01]  /*5a00*/  SHF.L.U64.HI R3, R0.reuse, 0x2, R3 ;  /* 0x0000000200037819 */ /* 0x040fe20000010203 */
[----:B------:R-:W-:-:S03]  /*5a10*/  VIADD R0, R0, 0x8 ;  /* 0x0000000800007836 */ /* 0x000fc60000000000 */
[C---:B------:R-:W-:Y:S02]  /*5a20*/  IADD3 R7, P2, PT, R11.reuse, 0x4, RZ ;  /* 0x000000040b077810 */ /* 0x040fe40007f5e0ff */
[----:B0-----:R-:W-:Y:S02]  /*5a30*/  IADD3 R5, P3, PT, R11, 0x8, RZ ;  /* 0x000000080b057810 */ /* 0x001fe40007f7e0ff */
        /* <DEDUP_REMOVED lines=9> */
[----:B------:R0:W-:Y:S01]  /*5ad0*/  ST.E desc[UR36][R8.64], RZ ;  /* 0x000000ff08007985 */ /* 0x0001e2000c101924 */
[----:B------:R-:W-:Y:S01]  /*5ae0*/  IADD3 R4, P2, PT, R18, R5, RZ ;  /* 0x0000000512047210 */ /* 0x000fe20007f5e0ff */
[----:B------:R-:W-:Y:S01]  /*5af0*/  IMAD.X R7, R19, 0x1, R15, P1 ;  /* 0x0000000113077824 */ /* 0x000fe200008e060f */
[C---:B------:R-:W-:Y:S02]  /*5b00*/  IADD3 R21, P1, PT, R11.reuse, 0xc, RZ ;  /* 0x0000000c0b157810 */ /* 0x040fe40007f3e0ff */
[----:B------:R-:W-:Y:S01]  /*5b10*/  IADD3 R12, P4, PT, R11, 0x18, RZ ;  /* 0x000000180b0c7810 */ /* 0x000fe20007f9e0ff */
[----:B------:R-:W-:Y:S01]  /*5b20*/  IMAD.X R5, R19, 0x1, R13, P2 ;  /* 0x0000000113057824 */ /* 0x000fe200010e060d */
[C---:B------:R-:W-:Y:S01]  /*5b30*/  IADD3 R13, P3, PT, R11.reuse, 0x14, RZ ;  /* 0x000000140b0d7810 */ /* 0x040fe20007f7e0ff */
[----:B------:R1:W-:Y:S01]  /*5b40*/  ST.E desc[UR36][R6.64], RZ ;  /* 0x000000ff06007985 */ /* 0x0003e2000c101924 */
[----:B------:R-:W-:-:S02]  /*5b50*/  IADD3 R15, P2, PT, R11, 0x10, RZ ;  /* 0x000000100b0f7810 */ /* 0x000fc40007f5e0ff */
[----:B------:R-:W-:Y:S01]  /*5b60*/  IADD3 R10, P5, PT, R11, 0x1c, RZ ;  /* 0x0000001c0b0a7810 */ /* 0x000fe20007fbe0ff */
[--C-:B0-----:R-:W-:Y:S01]  /*5b70*/  IMAD.X R8, RZ, RZ, R3.reuse, P3 ;  /* 0x000000ffff087224 */ /* 0x101fe200018e0603 */
[----:B------:R-:W-:Y:S01]  /*5b80*/  LOP3.LUT R11, R13, 0xfffffffc, RZ, 0xc0, !PT ;  /* 0xfffffffc0d0b7812 */ /* 0x000fe200078ec0ff */
[--C-:B------:R-:W-:Y:S01]  /*5b90*/  IMAD.X R13, RZ, RZ, R3.reuse, P1 ;  /* 0x000000ffff0d7224 */ /* 0x100fe200008e0603 */
[----:B------:R-:W-:Y:S01]  /*5ba0*/  LOP3.LUT R21, R21, 0xfffffffc, RZ, 0xc0, !PT ;  /* 0xfffffffc15157812 */ /* 0x000fe200078ec0ff */
[--C-:B------:R-:W-:Y:S01]  /*5bb0*/  IMAD.X R14, RZ, RZ, R3.reuse, P2 ;  /* 0x000000ffff0e7224 */ /* 0x100fe200010e0603 */
[----:B------:R-:W-:Y:S01]  /*5bc0*/  LOP3.LUT R9, R12, 0xfffffffc, RZ, 0xc0, !PT ;  /* 0xfffffffc0c097812 */ /* 0x000fe200078ec0ff */
[----:B------:R0:W-:Y:S01]  /*5bd0*/  ST.E desc[UR36][R4.64], RZ ;  /* 0x000000ff04007985 */ /* 0x0001e2000c101924 */
[----:B------:R-:W-:Y:S01]  /*5be0*/  LOP3.LUT R15, R15, 0xfffffffc, RZ, 0xc0, !PT ;  /* 0xfffffffc0f0f7812 */ /* 0x000fe200078ec0ff */
[----:B-1----:R-:W-:Y:S01]  /*5bf0*/  IMAD.X R6, RZ, RZ, R3, P4 ;  /* 0x000000ffff067224 */ /* 0x002fe200020e0603 */
[----:B------:R-:W-:-:S02]  /*5c00*/  LOP3.LUT R13, R13, 0x3, RZ, 0xc0, !PT ;  /* 0x000000030d0d7812 */ /* 0x000fc400078ec0ff */
[----:B------:R-:W-:Y:S02]  /*5c10*/  IADD3 R12, P1, PT, R18, R21, RZ ;  /* 0x00000015120c7210 */ /* 0x000fe40007f3e0ff */
[----:B------:R-:W-:Y:S02]  /*5c20*/  LOP3.LUT R7, R10, 0xfffffffc, RZ, 0xc0, !PT ;  /* 0xfffffffc0a077812 */ /* 0x000fe400078ec0ff */
[----:B------:R-:W-:Y:S01]  /*5c30*/  IADD3 R10, P2, PT, R18, R15, RZ ;  /* 0x0000000f120a7210 */ /* 0x000fe20007f5e0ff */
[----:B0-----:R-:W-:Y:S01]  /*5c40*/  IMAD.X R4, RZ, RZ, R3, P5 ;  /* 0x000000ffff047224 */ /* 0x001fe200028e0603 */
[----:B------:R-:W-:Y:S01]  /*5c50*/  LOP3.LUT R3, R14, 0x3, RZ, 0xc0, !PT ;  /* 0x000000030e037812 */ /* 0x000fe200078ec0ff */
[C---:B------:R-:W-:Y:S01]  /*5c60*/  IMAD.X R13, R19.reuse, 0x1, R13, P1 ;  /* 0x00000001130d7824 */ /* 0x040fe200008e060d */
[----:B------:R-:W-:Y:S02]  /*5c70*/  LOP3.LUT R5, R8, 0x3, RZ, 0xc0, !PT ;  /* 0x0000000308057812 */ /* 0x000fe400078ec0ff */
[----:B------:R-:W-:Y:S01]  /*5c80*/  IADD3 R8, P3, PT, R18, R11, RZ ;  /* 0x0000000b12087210 */ /* 0x000fe20007f7e0ff */
[C---:B------:R-:W-:Y:S01]  /*5c90*/  IMAD.X R11, R19.reuse, 0x1, R3, P2 ;  /* 0x00000001130b7824 */ /* 0x040fe200010e0603 */
[----:B------:R-:W-:Y:S01]  /*5ca0*/  LOP3.LUT R21, R6, 0x3, RZ, 0xc0, !PT ;  /* 0x0000000306157812 */ /* 0x000fe200078ec0ff */
[----:B------:R1:W-:Y:S01]  /*5cb0*/  ST.E desc[UR36][R12.64], RZ ;  /* 0x000000ff0c007985 */ /* 0x0003e2000c101924 */
[----:B------:R-:W-:Y:S01]  /*5cc0*/  IADD3 R6, P1, PT, R18, R9, RZ ;  /* 0x0000000912067210 */ /* 0x000fe20007f3e0ff */
[C---:B------:R-:W-:Y:S01]  /*5cd0*/  IMAD.X R9, R19.reuse, 0x1, R5, P3 ;  /* 0x0000000113097824 */ /* 0x040fe200018e0605 */
[----:B------:R-:W-:Y:S01]  /*5ce0*/  LOP3.LUT R15, R4, 0x3, RZ, 0xc0, !PT ;  /* 0x00000003040f7812 */ /* 0x000fe200078ec0ff */
[----:B------:R1:W-:Y:S01]  /*5cf0*/  ST.E desc[UR36][R10.64], RZ ;  /* 0x000000ff0a007985 */ /* 0x0003e2000c101924 */
[----:B------:R-:W-:Y:S01]  /*5d00*/  IADD3 R4, P4, PT, R18, R7, RZ ;  /* 0x0000000712047210 */ /* 0x000fe20007f9e0ff */
[----:B------:R-:W-:-:S02]  /*5d10*/  IMAD.X R7, R19, 0x1, R21, P1 ;  /* 0x0000000113077824 */ /* 0x000fc400008e0615 */
[----:B------:R1:W-:Y:S01]  /*5d20*/  ST.E desc[UR36][R8.64], RZ ;  /* 0x000000ff08007985 */ /* 0x0003e2000c101924 */
[----:B------:R-:W-:Y:S02]  /*5d30*/  IMAD.MOV.U32 R3, RZ, RZ, RZ ;  /* 0x000000ffff037224 */ /* 0x000fe400078e00ff */
[----:B------:R-:W-:Y:S01]  /*5d40*/  IMAD.X R5, R19, 0x1, R15, P4 ;  /* 0x0000000113057824 */ /* 0x000fe200020e060f */
[----:B------:R1:W-:Y:S04]  /*5d50*/  ST.E desc[UR36][R6.64], RZ ;  /* 0x000000ff06007985 */ /* 0x0003e8000c101924 */
[----:B------:R1:W-:Y:S02]  /*5d60*/  ST.E desc[UR36][R4.64], RZ ;  /* 0x000000ff04007985 */ /* 0x0003e4000c101924 */
.L_x_75:
[----:B------:R-:W-:Y:S05]  /*5d70*/  BSYNC.RECONVERGENT B1 ;  /* 0x0000000000017941 */ /* 0x000fea0003800200 */
.L_x_74:
[----:B------:R-:W-:Y:S05]  /*5d80*/  @!P0 BRA `(.L_x_73) ;  /* 0x0000000000f48947 */ /* 0x000fea0003800000 */
[----:B01----:R-:W-:Y:S01]  /*5d90*/  VIADD R4, R38, 0xffffffff ;  /* 0xffffffff26047836 */ /* 0x003fe20000000000 */
[----:B------:R-:W-:Y:S01]  /*5da0*/  ISETP.NE.U32.AND P2, PT, R34, RZ, PT ;  /* 0x000000ff2200720c */ /* 0x000fe20003f45070 */
[----:B------:R-:W-:Y:S03]  /*5db0*/  BSSY.RECONVERGENT B1, `(.L_x_76) ;  /* 0x0000021000017945 */ /* 0x000fe60003800200 */
[----:B------:R-:W-:-:S04]  /*5dc0*/  ISETP.GE.U32.AND P0, PT, R4, 0x3, PT ;  /* 0x000000030400780c */ /* 0x000fc80003f06070 */
[----:B------:R-:W-:Y:S02]  /*5dd0*/  ISETP.GE.U32.AND.EX P1, PT, R31, RZ, PT, P0 ;  /* 0x000000ff1f00720c */ /* 0x000fe40003f26100 */
[----:B------:R-:W-:-:S11]  /*5de0*/  ISETP.NE.AND.EX P0, PT, RZ, RZ, PT, P2 ;  /* 0x000000ffff00720c */ /* 0x000fd60003f05320 */
[----:B------:R-:W-:Y:S05]  /*5df0*/  @!P1 BRA `(.L_x_77) ;  /* 0x0000000000709947 */ /* 0x000fea0003800000 */
[C---:B------:R-:W-:Y:S01]  /*5e00*/  IMAD.SHL.U32 R11, R0.reuse, 0x4, RZ ;  /* 0x00000004000b7824 */ /* 0x040fe200078e00ff */
[C---:B------:R-:W-:Y:S01]  /*5e10*/  SHF.L.U64.HI R3, R0.reuse, 0x2, R3 ;  /* 0x0000000200037819 */ /* 0x040fe20000010203 */
[----:B------:R-:W-:-:S03]  /*5e20*/  VIADD R0, R0, 0x4 ;  /* 0x0000000400007836 */ /* 0x000fc60000000000 */
[C---:B------:R-:W-:Y:S02]  /*5e30*/  IADD3 R4, P2, PT, R11.reuse, 0x4, RZ ;  /* 0x000000040b047810 */ /* 0x040fe40007f5e0ff */
[C---:B------:R-:W-:Y:S02]  /*5e40*/  IADD3 R5, P3, PT, R11.reuse, 0x8, RZ ;  /* 0x000000080b057810 */ /* 0x040fe40007f7e0ff */
[----:B------:R-:W-:Y:S02]  /*5e50*/  IADD3 R6, P4, PT, R11, 0xc, RZ ;  /* 0x0000000c0b067810 */ /* 0x000fe40007f9e0ff */
[----:B------:R-:W-:Y:S02]  /*5e60*/  IADD3 R10, P1, PT, R18, R11, RZ ;  /* 0x0000000b120a7210 */ /* 0x000fe40007f3e0ff */
[----:B------:R-:W-:Y:S01]  /*5e70*/  LOP3.LUT R9, R4, 0xfffffffc, RZ, 0xc0, !PT ;  /* 0xfffffffc04097812 */ /* 0x000fe200078ec0ff */
[--C-:B------:R-:W-:Y:S01]  /*5e80*/  IMAD.X R4, RZ, RZ, R3.reuse, P2 ;  /* 0x000000ffff047224 */ /* 0x100fe200010e0603 */
[----:B------:R-:W-:Y:S01]  /*5e90*/  LOP3.LUT R7, R5, 0xfffffffc, RZ, 0xc0, !PT ;  /* 0xfffffffc05077812 */ /* 0x000fe200078ec0ff */
[--C-:B------:R-:W-:Y:S01]  /*5ea0*/  IMAD.X R5, RZ, RZ, R3.reuse, P3 ;  /* 0x000000ffff057224 */ /* 0x100fe200018e0603 */
[----:B------:R-:W-:Y:S01]  /*5eb0*/  LOP3.LUT R13, R6, 0xfffffffc, RZ, 0xc0, !PT ;  /* 0xfffffffc060d7812 */ /* 0x000fe200078ec0ff */
[--C-:B------:R-:W-:Y:S01]  /*5ec0*/  IMAD.X R12, RZ, RZ, R3.reuse, P4 ;  /* 0x000000ffff0c7224 */ /* 0x100fe200020e0603 */
[C---:B------:R-:W-:Y:S01]  /*5ed0*/  IADD3 R6, P2, PT, R18.reuse, R7, RZ ;  /* 0x0000000712067210 */ /* 0x040fe20007f5e0ff */
[----:B------:R-:W-:Y:S01]  /*5ee0*/  IMAD.X R11, R19, 0x1, R3, P1 ;  /* 0x00000001130b7824 */ /* 0x000fe200008e0603 */
[----:B------:R-:W-:-:S02]  /*5ef0*/  IADD3 R8, P1, PT, R18, R9, RZ ;  /* 0x0000000912087210 */ /* 0x000fc40007f3e0ff */
[----:B------:R-:W-:Y:S02]  /*5f00*/  LOP3.LUT R3, R4, 0x3, RZ, 0xc0, !PT ;  /* 0x0000000304037812 */ /* 0x000fe400078ec0ff */
[----:B------:R-:W-:Y:S01]  /*5f10*/  IADD3 R4, P3, PT, R18, R13, RZ ;  /* 0x0000000d12047210 */ /* 0x000fe20007f7e0ff */
[----:B------:R0:W-:Y:S01]  /*5f20*/  ST.E desc[UR36][R10.64], RZ ;  /* 0x000000ff0a007985 */ /* 0x0001e2000c101924 */
[----:B------:R-:W-:Y:S01]  /*5f30*/  LOP3.LUT R5, R5, 0x3, RZ, 0xc0, !PT ;  /* 0x0000000305057812 */ /* 0x000fe200078ec0ff */
[C---:B------:R-:W-:Y:S01]  /*5f40*/  IMAD.X R9, R19.reuse, 0x1, R3, P1 ;  /* 0x0000000113097824 */ /* 0x040fe200008e0603 */
[----:B------:R-:W-:Y:S01]  /*5f50*/  LOP3.LUT R13, R12, 0x3, RZ, 0xc0, !PT ;  /* 0x000000030c0d7812 */ /* 0x000fe200078ec0ff */
[----:B------:R-:W-:Y:S02]  /*5f60*/  IMAD.MOV.U32 R3, RZ, RZ, RZ ;  /* 0x000000ffff037224 */ /* 0x000fe400078e00ff */
[C---:B------:R-:W-:Y:S01]  /*5f70*/  IMAD.X R7, R19.reuse, 0x1, R5, P2 ;  /* 0x0000000113077824 */ /* 0x040fe200010e0605 */
[----:B------:R0:W-:Y:S01]  /*5f80*/  ST.E desc[UR36][R8.64], RZ ;  /* 0x000000ff08007985 */ /* 0x0001e2000c101924 */
[----:B------:R-:W-:-:S03]  /*5f90*/  IMAD.X R5, R19, 0x1, R13, P3 ;  /* 0x0000000113057824 */ /* 0x000fc600018e060d */
[----:B------:R0:W-:Y:S04]  /*5fa0*/  ST.E desc[UR36][R6.64], RZ ;  /* 0x000000ff06007985 */ /* 0x0001e8000c101924 */
[----:B------:R0:W-:Y:S02]  /*5fb0*/  ST.E desc[UR36][R4.64], RZ ;  /* 0x000000ff04007985 */ /* 0x0001e4000c101924 */
.L_x_77:
[----:B------:R-:W-:Y:S05]  /*5fc0*/  BSYNC.RECONVERGENT B1 ;  /* 0x0000000000017941 */ /* 0x000fea0003800200 */
.L_x_76:
[----:B------:R-:W-:Y:S05]  /*5fd0*/  @!P0 BRA `(.L_x_73) ;  /* 0x0000000000608947 */ /* 0x000fea0003800000 */
[C---:B0-----:R-:W-:Y:S01]  /*5fe0*/  IMAD.SHL.U32 R9, R0.reuse, 0x4, RZ ;  /* 0x0000000400097824 */ /* 0x041fe200078e00ff */
[----:B------:R-:W-:-:S04]  /*5ff0*/  SHF.L.U64.HI R3, R0, 0x2, R3 ;  /* 0x0000000200037819 */ /* 0x000fc80000010203 */
[----:B------:R-:W-:-:S05]  /*6000*/  IADD3 R4, P0, PT, R18, R9, RZ ;  /* 0x0000000912047210 */ /* 0x000fca0007f1e0ff */
[----:B------:R-:W-:Y:S01]  /*6010*/  IMAD.X R5, R19, 0x1, R3, P0 ;  /* 0x0000000113057824 */ /* 0x000fe200000e0603 */
[----:B------:R-:W-:-:S04]  /*6020*/  ISETP.NE.U32.AND P0, PT, R34, 0x1, PT ;  /* 0x000000012200780c */ /* 0x000fc80003f05070 */
[----:B------:R2:W-:Y:S01]  /*6030*/  ST.E desc[UR36][R4.64], RZ ;  /* 0x000000ff04007985 */ /* 0x0005e2000c101924 */
[----:B------:R-:W-:-:S13]  /*6040*/  ISETP.NE.AND.EX P0, PT, RZ, RZ, PT, P0 ;  /* 0x000000ffff00720c */ /* 0x000fda0003f05300 */
[----:B--2---:R-:W-:Y:S05]  /*6050*/  @!P0 BRA `(.L_x_73) ;  /* 0x0000000000408947 */ /* 0x004fea0003800000 */
[----:B------:R-:W-:Y:S02]  /*6060*/  ISETP.NE.U32.AND P0, PT, R34, 0x2, PT ;  /* 0x000000022200780c */ /* 0x000fe40003f05070 */
[----:B------:R-:W-:Y:S02]  /*6070*/  IADD3 R7, P1, PT, R9, 0x4, RZ ;  /* 0x0000000409077810 */ /* 0x000fe40007f3e0ff */
[----:B------:R-:W-:Y:S02]  /*6080*/  ISETP.NE.AND.EX P0, PT, RZ, RZ, PT, P0 ;  /* 0x000000ffff00720c */ /* 0x000fe40003f05300 */
[----:B------:R-:W-:Y:S01]  /*6090*/  LOP3.LUT R7, R7, 0xfffffffc, RZ, 0xc0, !PT ;  /* 0xfffffffc07077812 */ /* 0x000fe200078ec0ff */
[----:B------:R-:W-:-:S03]  /*60a0*/  IMAD.X R0, RZ, RZ, R3, P1 ;  /* 0x000000ffff007224 */ /* 0x000fc600008e0603 */
[----:B------:R-:W-:Y:S02]  /*60b0*/  IADD3 R6, P1, PT, R18, R7, RZ ;  /* 0x0000000712067210 */ /* 0x000fe40007f3e0ff */
[----:B------:R-:W-:-:S05]  /*60c0*/  LOP3.LUT R7, R0, 0x3, RZ, 0xc0, !PT ;  /* 0x0000000300077812 */ /* 0x000fca00078ec0ff */
[----:B------:R-:W-:Y:S01]  /*60d0*/  @P0 IADD3 R5, P2, PT, R9, 0x8, RZ ;  /* 0x0000000809050810 */ /* 0x000fe20007f5e0ff */
[----:B------:R-:W-:-:S03]  /*60e0*/  IMAD.X R7, R19, 0x1, R7, P1 ;  /* 0x0000000113077824 */ /* 0x000fc600008e0607 */
[----:B------:R-:W-:Y:S01]  /*60f0*/  @P0 LOP3.LUT R5, R5, 0xfffffffc, RZ, 0xc0, !PT ;  /* 0xfffffffc05050812 */ /* 0x000fe200078ec0ff */
[----:B------:R-:W-:Y:S01]  /*6100*/  @P0 IMAD.X R3, RZ, RZ, R3, P2 ;  /* 0x000000ffff030224 */ /* 0x000fe200010e0603 */
[----:B------:R2:W-:Y:S02]  /*6110*/  ST.E desc[UR36][R6.64], RZ ;  /* 0x000000ff06007985 */ /* 0x0005e4000c101924 */
[----:B------:R-:W-:Y:S02]  /*6120*/  @P0 IADD3 R4, P2, PT, R18, R5, RZ ;  /* 0x0000000512040210 */ /* 0x000fe40007f5e0ff */
[----:B------:R-:W-:-:S05]  /*6130*/  @P0 LOP3.LUT R3, R3, 0x3, RZ, 0xc0, !PT ;  /* 0x0000000303030812 */ /* 0x000fca00078ec0ff */
[----:B------:R-:W-:-:S05]  /*6140*/  @P0 IMAD.X R5, R19, 0x1, R3, P2 ;  /* 0x0000000113050824 */ /* 0x000fca00010e0603 */
[----:B------:R2:W-:Y:S02]  /*6150*/  @P0 ST.E desc[UR36][R4.64], RZ ;  /* 0x000000ff04000985 */ /* 0x0005e4000c101924 */
.L_x_73:
[----:B------:R-:W-:Y:S05]  /*6160*/  BSYNC.RECONVERGENT B0 ;  /* 0x0000000000007941 */ /* 0x000fea0003800200 */
.L_x_66:
[----:B------:R-:W-:-:S13]  /*6170*/  ISETP.NE.AND P0, PT, R26, RZ, PT ;  /* 0x000000ff1a00720c */ /* 0x000fda0003f05270 */
[----:B------:R-:W-:Y:S05]  /*6180*/  @!P0 BREAK.RELIABLE B6 ;  /* 0x0000000000068942 */ /* 0x000fea0003800100 */
[----:B------:R-:W-:Y:S05]  /*6190*/  @!P0 BRA `(.L_x_68) ;  /* 0x0000000400608947 */ /* 0x000fea0003800000 */
[----:B------:R-:W-:Y:S05]  /*61a0*/  BSYNC.RELIABLE B6 ;  /* 0x0000000000067941 */ /* 0x000fea0003800100 */
.L_x_65:
[C---:B------:R-:W-:Y:S01]  /*61b0*/  FMUL R0, |R29|.reuse, 8388608 ;  /* 0x4b0000001d007820 */ /* 0x040fe20000400200 */
[----:B012---:R-:W-:Y:S01]  /*61c0*/  FADD R7, |R29|, -RZ ;  /* 0x800000ff1d077221 */ /* 0x007fe20000000200 */
[----:B------:R-:W-:-:S03]  /*61d0*/  CS2R R8, SRZ ;  /* 0x0000000000087805 */ /* 0x000fc6000001ff00 */
[C---:B------:R-:W-:Y:S02]  /*61e0*/  LOP3.LUT R3, R0.reuse, 0x7fffff, RZ, 0xc0, !PT ;  /* 0x007fffff00037812 */ /* 0x040fe400078ec0ff */
[----:B------:R-:W-:Y:S02]  /*61f0*/  LOP3.LUT R10, R0, 0xff800000, RZ, 0xc0, !PT ;  /* 0xff800000000a7812 */ /* 0x000fe400078ec0ff */
[----:B------:R-:W-:-:S04]  /*6200*/  LOP3.LUT R3, R3, 0x3f800000, RZ, 0xfc, !PT ;  /* 0x3f80000003037812 */ /* 0x000fc800078efcff */
[----:B------:R0:W1:Y:S03]  /*6210*/  MUFU.RCP R6, R3 ;  /* 0x0000000300067308 */ /* 0x0000660000001000 */
.L_x_86:
[----:B-----5:R-:W-:-:S04]  /*6220*/  LEA R4, P0, R9, R18, 0x2 ;  /* 0x0000001209047211 */ /* 0x020fc800078010ff */
[----:B------:R-:W-:-:S05]  /*6230*/  LEA.HI.X R5, R9, R19, R8, 0x2, P0 ;  /* 0x0000001309057211 */ /* 0x000fca00000f1408 */
[----:B------:R-:W2:Y:S01]  /*6240*/  LD.E R11, desc[UR36][R4.64] ;  /* 0x00000024040b7980 */ /* 0x000ea2000c101900 */
[----:B------:R-:W-:Y:S01]  /*6250*/  BSSY.RECONVERGENT B0, `(.L_x_78) ;  /* 0x0000043000007945 */ /* 0x000fe20003800200 */
[----:B--2---:R-:W-:-:S04]  /*6260*/  FADD R12, R11, -R42 ;  /* 0x8000002a0b0c7221 */ /* 0x004fc80000000000 */
[C---:B------:R-:W-:Y:S01]  /*6270*/  FADD R14, |R12|.reuse, -RZ ;  /* 0x800000ff0c0e7221 */ /* 0x040fe20000000200 */
[----:B------:R-:W-:-:S13]  /*6280*/  FSETP.GEU.AND P0, PT, |R12|, |R29|, PT ;  /* 0x4000001d0c00720b */ /* 0x000fda0003f0e200 */
[----:B------:R-:W-:Y:S05]  /*6290*/  @!P0 BRA `(.L_x_79) ;  /* 0x0000000000f88947 */ /* 0x000fea0003800000 */
[----:B------:R-:W-:-:S13]  /*62a0*/  FSETP.GTU.AND P0, PT, R14, R0, PT ;  /* 0x000000000e00720b */ /* 0x000fda0003f0c000 */
[----:B------:R-:W-:Y:S05]  /*62b0*/  @P0 BRA `(.L_x_80) ;  /* 0x0000000000740947 */ /* 0x000fea0003800000 */
[C---:B------:R-:W-:Y:S01]  /*62c0*/  FMUL R20, |R29|.reuse, 16777216 ;  /* 0x4b8000001d147820 */ /* 0x040fe20000400200 */
[----:B------:R-:W-:Y:S01]  /*62d0*/  FSETP.GEU.AND P0, PT, |R29|, 1.175494350822287508e-38, PT ;  /* 0x008000001d00780b */ /* 0x000fe20003f0e200 */
[----:B------:R-:W-:Y:S01]  /*62e0*/  FMUL R11, R14, 16777216 ;  /* 0x4b8000000e0b7820 */ /* 0x000fe20000400000 */
[----:B------:R-:W-:Y:S02]  /*62f0*/  BSSY.RECONVERGENT B1, `(.L_x_81) ;  /* 0x0000017000017945 */ /* 0x000fe40003800200 */
[----:B------:R-:W-:Y:S02]  /*6300*/  FSEL R20, R20, |R29|, !P0 ;  /* 0x4000001d14147208 */ /* 0x000fe40004000000 */
[----:B------:R-:W-:-:S04]  /*6310*/  FSEL R11, R11, R14, !P0 ;  /* 0x0000000e0b0b7208 */ /* 0x000fc80004000000 */
[----:B------:R-:W2:Y:S02]  /*6320*/  MUFU.RCP R20, R20 ;  /* 0x0000001400147308 */ /* 0x000ea40000001000 */
[----:B--2---:R-:W-:-:S06]  /*6330*/  FMUL R11, R20, R11 ;  /* 0x0000000b140b7220 */ /* 0x004fcc0000400000 */
[----:B------:R-:W2:Y:S02]  /*6340*/  FRND.TRUNC R11, R11 ;  /* 0x0000000b000b7307 */ /* 0x000ea4000020d000 */
[----:B--2---:R-:W-:-:S05]  /*6350*/  FFMA R44, -|R29|, R11, R14 ;  /* 0x0000000b1d2c7223 */ /* 0x004fca000000030e */
[----:B------:R-:W-:-:S13]  /*6360*/  ISETP.GE.U32.AND P0, PT, R44, R7, PT ;  /* 0x000000072c00720c */ /* 0x000fda0003f06070 */
[----:B------:R-:W-:Y:S05]  /*6370*/  @!P0 BRA `(.L_x_82) ;  /* 0x0000000000388947 */ /* 0x000fea0003800000 */
[----:B------:R-:W-:-:S04]  /*6380*/  ISETP.GE.U32.AND P0, PT, R44, -0x7fffffff, PT ;  /* 0x800000012c00780c */ /* 0x000fc80003f06070 */
[----:B------:R-:W-:-:S09]  /*6390*/  FSETP.GEU.OR P1, PT, R44, -|R29|, !P0 ;  /* 0xc000001d2c00720b */ /* 0x000fd2000472e400 */
[----:B------:R-:W-:-:S04]  /*63a0*/  @P0 FADD R13, R11, -1 ;  /* 0xbf8000000b0d0421 */ /* 0x000fc80000000000 */
[----:B------:R-:W-:-:S04]  /*63b0*/  @!P1 FADD R13, R13, -1 ;  /* 0xbf8000000d0d9421 */ /* 0x000fc80000000000 */
[----:B------:R-:W-:Y:S01]  /*63c0*/  @P0 IMAD.MOV.U32 R11, RZ, RZ, R13 ;  /* 0x000000ffff0b0224 */ /* 0x000fe200078e000d */
[----:B------:R-:W-:Y:S06]  /*63d0*/  @P0 BRA `(.L_x_82) ;  /* 0x0000000000200947 */ /* 0x000fec0003800000 */
[----:B------:R-:W-:Y:S01]  /*63e0*/  FADD R13, |R29|, |R29| ;  /* 0x4000001d1d0d7221 */ /* 0x000fe20000000200 */
[----:B------:R-:W-:-:S04]  /*63f0*/  FADD R11, R11, 1 ;  /* 0x3f8000000b0b7421 */ /* 0x000fc80000000000 */
[----:B------:R-:W-:-:S13]  /*6400*/  FSETP.GE.AND P0, PT, R44, R13, PT ;  /* 0x0000000d2c00720b */ /* 0x000fda0003f06000 */
[----:B------:R-:W-:-:S05]  /*6410*/  @P0 FFMA R13, |R29|, -3, R44 ;  /* 0xc04000001d0d0823 */ /* 0x000fca000000022c */
[----:B------:R-:W-:Y:S01]  /*6420*/  FSETP.GE.AND P1, PT, R13, RZ, P0 ;  /* 0x000000ff0d00720b */ /* 0x000fe20000726000 */
[----:B------:R-:W-:-:S12]  /*6430*/  @P0 FADD R13, R11, 1 ;  /* 0x3f8000000b0d0421 */ /* 0x000fd80000000000 */
[----:B------:R-:W-:-:S04]  /*6440*/  @P1 FADD R13, R13, 1 ;  /* 0x3f8000000d0d1421 */ /* 0x000fc80000000000 */
[----:B------:R-:W-:-:S07]  /*6450*/  @P0 IMAD.MOV.U32 R11, RZ, RZ, R13 ;  /* 0x000000ffff0b0224 */ /* 0x000fce00078e000d */
.L_x_82:
[----:B------:R-:W-:Y:S05]  /*6460*/  BSYNC.RECONVERGENT B1 ;  /* 0x0000000000017941 */ /* 0x000fea0003800200 */
.L_x_81:
[----:B------:R-:W-:Y:S01]  /*6470*/  FFMA R14, -|R29|, R11, R14 ;  /* 0x0000000b1d0e7223 */ /* 0x000fe2000000030e */
[----:B------:R-:W-:Y:S06]  /*6480*/  BRA `(.L_x_79) ;  /* 0x00000000007c7947 */ /* 0x000fec0003800000 */
.L_x_80:
[C---:B------:R-:W-:Y:S01]  /*6490*/  IMAD.IADD R11, R14.reuse, 0x1, -R10 ;  /* 0x000000010e0b7824 */ /* 0x040fe200078e0a0a */
[C---:B------:R-:W-:Y:S01]  /*64a0*/  ISETP.GT.U32.AND P0, PT, R14.reuse, 0x7f7fffff, PT ;  /* 0x7f7fffff0e00780c */ /* 0x040fe20003f04070 */
[----:B------:R-:W-:Y:S01]  /*64b0*/  BSSY.RECONVERGENT B1, `(.L_x_83) ;  /* 0x000001a000017945 */ /* 0x000fe20003800200 */
[----:B------:R-:W-:Y:S02]  /*64c0*/  LOP3.LUT R14, R14, 0x7fffff, RZ, 0xc0, !PT ;  /* 0x007fffff0e0e7812 */ /* 0x000fe400078ec0ff */
[----:B------:R-:W-:Y:S02]  /*64d0*/  LOP3.LUT R11, R11, 0xff800000, RZ, 0xc0, !PT ;  /* 0xff8000000b0b7812 */ /* 0x000fe400078ec0ff */
[----:B------:R-:W-:Y:S02]  /*64e0*/  FSETP.GT.AND P2, PT, |R29|, RZ, PT ;  /* 0x000000ff1d00720b */ /* 0x000fe40003f44200 */
[----:B------:R-:W-:Y:S01]  /*64f0*/  FSEL R15, R10, +QNAN , !P0 ;  /* 0x7fffffff0a0f7808 */ /* 0x000fe20004000000 */
[----:B------:R-:W-:Y:S01]  /*6500*/  VIADD R13, R11, 0xb800000 ;  /* 0x0b8000000b0d7836 */ /* 0x000fe20000000000 */
[----:B------:R-:W-:-:S02]  /*6510*/  LOP3.LUT R11, R14, 0x3f800000, RZ, 0xfc, !PT ;  /* 0x3f8000000e0b7812 */ /* 0x000fc400078efcff */
[----:B------:R-:W-:Y:S02]  /*6520*/  FSEL R14, R15, +QNAN , P2 ;  /* 0x7fffffff0f0e7808 */ /* 0x000fe40001000000 */
[----:B------:R-:W-:Y:S01]  /*6530*/  ISETP.NE.AND P1, PT, R13, RZ, PT ;  /* 0x000000ff0d00720c */ /* 0x000fe20003f25270 */
[----:B------:R-:W-:-:S12]  /*6540*/  IMAD.MOV.U32 R15, RZ, RZ, R11 ;  /* 0x000000ffff0f7224 */ /* 0x000fd800078e000b */
[----:B------:R-:W-:Y:S05]  /*6550*/  @!P1 BRA `(.L_x_84) ;  /* 0x00000000003c9947 */ /* 0x000fea0003800000 */
[----:B------:R-:W-:Y:S02]  /*6560*/  IMAD.MOV.U32 R15, RZ, RZ, R11 ;  /* 0x000000ffff0f7224 */ /* 0x000fe400078e000b */
[----:B------:R-:W-:-:S07]  /*6570*/  IMAD.MOV.U32 R11, RZ, RZ, R13 ;  /* 0x000000ffff0b7224 */ /* 0x000fce00078e000d */
.L_x_85:
[----:B------:R-:W-:-:S05]  /*6580*/  VIMNMX.U32 R20, PT, PT, R11, 0xb800000, PT ;  /* 0x0b8000000b147848 */ /* 0x000fca0003fe0000 */
[----:B------:R-:W-:Y:S02]  /*6590*/  IMAD.IADD R44, R20, 0x1, R15 ;  /* 0x00000001142c7824 */ /* 0x000fe400078e020f */
[----:B------:R-:W-:Y:S02]  /*65a0*/  IMAD.IADD R11, R11, 0x1, -R20 ;  /* 0x000000010b0b7824 */ /* 0x000fe400078e0a14 */
[----:B-1----:R-:W-:-:S03]  /*65b0*/  FMUL R13, R6, R44 ;  /* 0x0000002c060d7220 */ /* 0x002fc60000400000 */
[----:B------:R-:W-:Y:S01]  /*65c0*/  ISETP.NE.AND P1, PT, R11, RZ, PT ;  /* 0x000000ff0b00720c */ /* 0x000fe20003f25270 */
[----:B------:R-:W-:-:S04]  /*65d0*/  FFMA R15, -R3, R13, R44 ;  /* 0x0000000d030f7223 */ /* 0x000fc8000000012c */
[----:B------:R-:W-:-:S04]  /*65e0*/  FFMA R15, R6, R15, R13 ;  /* 0x0000000f060f7223 */ /* 0x000fc8000000000d */
[----:B------:R-:W-:-:S04]  /*65f0*/  FFMA R13, -R3, R15, R44 ;  /* 0x0000000f030d7223 */ /* 0x000fc8000000012c */
[----:B------:R-:W-:-:S06]  /*6600*/  FFMA.RZ R13, R6, R13, R15 ;  /* 0x0000000d060d7223 */ /* 0x000fcc000000c00f */
[----:B------:R-:W1:Y:S02]  /*6610*/  FRND.TRUNC R13, R13 ;  /* 0x0000000d000d7307 */ /* 0x000e64000020d000 */
[----:B-1----:R-:W-:-:S05]  /*6620*/  FFMA R15, -R3, R13, R44 ;  /* 0x0000000d030f7223 */ /* 0x002fca000000012c */
[----:B------:R-:W-:-:S13]  /*6630*/  ISETP.NE.AND P0, PT, R15, RZ, PT ;  /* 0x000000ff0f00720c */ /* 0x000fda0003f05270 */
[----:B------:R-:W-:Y:S05]  /*6640*/  @P0 BRA P1, `(.L_x_85) ;  /* 0xfffffffc00cc0947 */ /* 0x000fea000083ffff */
.L_x_84:
[----:B------:R-:W-:Y:S05]  /*6650*/  BSYNC.RECONVERGENT B1 ;  /* 0x0000000000017941 */ /* 0x000fea0003800200 */
.L_x_83:
[----:B------:R-:W-:-:S04]  /*6660*/  FMUL R15, R15, 1.1920928955078125e-07 ;  /* 0x340000000f0f7820 */ /* 0x000fc80000400000 */
[----:B------:R-:W-:-:S07]  /*6670*/  FMUL R14, R14, R15 ;  /* 0x0000000f0e0e7220 */ /* 0x000fce0000400000 */
.L_x_79:
[----:B------:R-:W-:Y:S05]  /*6680*/  BSYNC.RECONVERGENT B0 ;  /* 0x0000000000007941 */ /* 0x000fea0003800200 */
.L_x_78:
[C---:B------:R-:W-:Y:S02]  /*6690*/  FSETP.NAN.AND P0, PT, |R14|.reuse, |R14|, PT ;  /* 0x4000000e0e00720b */ /* 0x040fe40003f08200 */
[----:B------:R-:W-:-:S04]  /*66a0*/  LOP3.LUT R11, R14, 0x80000000, R12, 0xb8, !PT ;  /* 0x800000000e0b7812 */ /* 0x000fc800078eb80c */
[----:B------:R-:W-:Y:S02]  /*66b0*/  FSEL R11, R14, R11, P0 ;  /* 0x0000000b0e0b7208 */ /* 0x000fe40000000000 */
[----:B------:R-:W-:-:S03]  /*66c0*/  IADD3 R9, P0, PT, R9, 0x1, RZ ;  /* 0x0000000109097810 */ /* 0x000fc60007f1e0ff */
[----:B------:R3:W-:Y:S02]  /*66d0*/  ST.E desc[UR36][R4.64], R11 ;  /* 0x0000000b04007985 */ /* 0x0007e4000c101924 */
[----:B------:R-:W-:Y:S01]  /*66e0*/  IMAD.X R8, RZ, RZ, R8, P0 ;  /* 0x000000ffff087224 */ /* 0x000fe200000e0608 */
[----:B------:R-:W-:-:S04]  /*66f0*/  ISETP.GT.U32.AND P0, PT, R24, R9, PT ;  /* 0x000000091800720c */ /* 0x000fc80003f04070 */
[----:B------:R-:W-:-:S13]  /*6700*/  ISETP.GT.U32.AND.EX P0, PT, R25, R8, PT, P0 ;  /* 0x000000081900720c */ /* 0x000fda0003f04100 */
[----:B---3--:R-:W-:Y:S05]  /*6710*/  @P0 BRA `(.L_x_86) ;  /* 0xfffffff800c00947 */ /* 0x008fea000383ffff */
.L_x_68:
[----:B------:R-:W-:Y:S05]  /*6720*/  BSYNC.RECONVERGENT B7 ;  /* 0x0000000000077941 */ /* 0x000fea0003800200 */
.L_x_64:
[----:B012---:R-:W-:Y:S01]  /*6730*/  VIADD R5, R24, 0xffffffff ;  /* 0xffffffff18057836 */ /* 0x007fe20000000000 */
[----:B------:R0:W-:Y:S01]  /*6740*/  ST.E desc[UR36][R22.64], RZ ;  /* 0x000000ff16007985 */ /* 0x0001e2000c101924 */
[----:B------:R-:W-:Y:S01]  /*6750*/  BSSY.RECONVERGENT B0, `(.L_x_87) ;  /* 0x000009b000007945 */ /* 0x000fe20003800200 */
[----:B------:R-:W-:Y:S02]  /*6760*/  IMAD.MOV.U32 R3, RZ, RZ, 0x1 ;  /* 0x00000001ff037424 */ /* 0x000fe400078e00ff */
[----:B------:R-:W-:-:S05]  /*6770*/  I2FP.F32.S32 R5, R5 ;  /* 0x0000000500057245 */ /* 0x000fca0000201400 */
[----:B------:R0:W-:Y:S02]  /*6780*/  ST.E desc[UR36][R22.64+0x4], R5 ;  /* 0x0000040516007985 */ /* 0x0001e4000c101924 */
.L_x_97:
[----:B-1----:R-:W-:-:S05]  /*6790*/  IMAD.WIDE.U32 R12, R3, 0x4, R22 ;  /* 0x00000004030c7825 */ /* 0x002fca00078e0016 */
[----:B------:R-:W2:Y:S04]  /*67a0*/  LD.E R29, desc[UR36][R12.64] ;  /* 0x000000240c1d7980 */ /* 0x000ea8000c101900 */
[----:B------:R-:W3:Y:S01]  /*67b0*/  LD.E R0, desc[UR36][R12.64+-0x4] ;  /* 0xfffffc240c007980 */ /* 0x000ee2000c101900 */
[----:B------:R-:W-:Y:S01]  /*67c0*/  BSSY.RECONVERGENT B1, `(.L_x_88) ;  /* 0x0000076000017945 */ /* 0x000fe20003800200 */
[----:B--2---:R-:W1:Y:S08]  /*67d0*/  F2I.TRUNC.NTZ R29, R29 ;  /* 0x0000001d001d7305 */ /* 0x004e70000020f100 */
[----:B---3--:R-:W2:Y:S01]  /*67e0*/  F2I.TRUNC.NTZ R0, R0 ;  /* 0x0000000000007305 */ /* 0x008ea2000020f100 */
[----:B-1----:R-:W-:Y:S01]  /*67f0*/  IMAD.WIDE R10, R29, 0x4, R18 ;  /* 0x000000041d0a7825 */ /* 0x002fe200078e0212 */
[----:B--2---:R-:W-:-:S03]  /*6800*/  ISETP.GE.AND P0, PT, R0, R29, PT ;  /* 0x0000001d0000720c */ /* 0x004fc60003f06270 */
[----:B------:R-:W-:-:S10]  /*6810*/  VIADD R43, R0, 0xffffffff ;  /* 0xffffffff002b7836 */ /* 0x000fd40000000000 */
[----:B------:R-:W-:Y:S05]  /*6820*/  @P0 BRA `(.L_x_89) ;  /* 0x0000000400bc0947 */ /* 0x000fea0003800000 */
[----:B-----5:R-:W2:Y:S01]  /*6830*/  LD.E R4, desc[UR36][R10.64] ;  /* 0x000000240a047980 */ /* 0x020ea2000c101900 */
[--C-:B0-----:R-:W-:Y:S01]  /*6840*/  IMAD.IADD R5, R29, 0x1, -R0.reuse ;  /* 0x000000011d057824 */ /* 0x101fe200078e0a00 */
[----:B------:R-:W-:Y:S01]  /*6850*/  BSSY.RECONVERGENT B2, `(.L_x_90) ;  /* 0x0000030000027945 */ /* 0x000fe20003800200 */
[----:B------:R-:W-:-:S03]  /*6860*/  IMAD.MOV.U32 R45, RZ, RZ, R0 ;  /* 0x000000ffff2d7224 */ /* 0x000fc600078e0000 */
[----:B------:R-:W-:Y:S01]  /*6870*/  LOP3.LUT P0, R8, R5, 0x3, RZ, 0xc0, !PT ;  /* 0x0000000305087812 */ /* 0x000fe2000780c0ff */
[----:B--2---:R-:W0:Y:S02]  /*6880*/  F2I.TRUNC.NTZ R4, R4 ;  /* 0x0000000400047305 */ /* 0x004e24000020f100 */
[----:B0-----:R-:W-:-:S10]  /*6890*/  I2FP.F32.S32 R42, R4 ;  /* 0x00000004002a7245 */ /* 0x001fd40000201400 */
[----:B------:R-:W-:Y:S05]  /*68a0*/  @!P0 BRA `(.L_x_91) ;  /* 0x0000000000a88947 */ /* 0x000fea0003800000 */
[----:B------:R-:W-:-:S05]  /*68b0*/  IMAD.WIDE R6, R0, 0x4, R18 ;  /* 0x0000000400067825 */ /* 0x000fca00078e0212 */
[----:B------:R-:W2:Y:S01]  /*68c0*/  LD.E R5, desc[UR36][R6.64] ;  /* 0x0000002406057980 */ /* 0x000ea2000c101900 */
[----:B------:R-:W-:Y:S01]  /*68d0*/  ISETP.NE.AND P1, PT, R8, 0x1, PT ;  /* 0x000000010800780c */ /* 0x000fe20003f25270 */
[----:B------:R-:W-:Y:S01]  /*68e0*/  VIADD R45, R0, 0x1 ;  /* 0x00000001002d7836 */ /* 0x000fe20000000000 */
[----:B--2---:R-:W-:-:S04]  /*68f0*/  FSETP.GTU.AND P0, PT, R5, R42, PT ;  /* 0x0000002a0500720b */ /* 0x004fc80003f0c000 */
[----:B------:R-:W-:-:S07]  /*6900*/  SEL R43, R43, R0, P0 ;  /* 0x000000002b2b7207 */ /* 0x000fce0000000000 */
[----:B------:R-:W-:Y:S05]  /*6910*/  @!P1 BRA `(.L_x_91) ;  /* 0x00000000008c9947 */ /* 0x000fea0003800000 */
[----:B------:R-:W2:Y:S01]  /*6920*/  LD.E R44, desc[UR36][R6.64+0x4] ;  /* 0x00000424062c7980 */ /* 0x000ea2000c101900 */
[----:B------:R-:W-:Y:S01]  /*6930*/  BSSY.RECONVERGENT B3, `(.L_x_92) ;  /* 0x000000f000037945 */ /* 0x000fe20003800200 */
[----:B------:R-:W-:Y:S01]  /*6940*/  ISETP.NE.AND P1, PT, R8, 0x2, PT ;  /* 0x000000020800780c */ /* 0x000fe20003f25270 */
[----:B------:R-:W-:Y:S01]  /*6950*/  IMAD.WIDE R4, R0, 0x4, R16 ;  /* 0x0000000400047825 */ /* 0x000fe200078e0210 */
[----:B--2---:R-:W-:-:S13]  /*6960*/  FSETP.GTU.AND P0, PT, R44, R42, PT ;  /* 0x0000002a2c00720b */ /* 0x004fda0003f0c000 */
[----:B------:R-:W-:Y:S05]  /*6970*/  @P0 BRA `(.L_x_93) ;  /* 0x0000000000280947 */ /* 0x000fea0003800000 */
[----:B------:R-:W-:-:S05]  /*6980*/  IMAD.WIDE R14, R43, 0x4, R18 ;  /* 0x000000042b0e7825 */ /* 0x000fca00078e0212 */
[----:B------:R-:W2:Y:S01]  /*6990*/  LD.E R21, desc[UR36][R14.64+0x4] ;  /* 0x000004240e157980 */ /* 0x000ea2000c101900 */
[----:B------:R-:W-:-:S03]  /*69a0*/  IMAD.WIDE R8, R43, 0x4, R16 ;  /* 0x000000042b087825 */ /* 0x000fc600078e0210 */
[----:B------:R0:W-:Y:S04]  /*69b0*/  ST.E desc[UR36][R14.64+0x4], R44 ;  /* 0x0000042c0e007985 */ /* 0x0001e8000c101924 */
[----:B--2---:R0:W-:Y:S04]  /*69c0*/  ST.E desc[UR36][R6.64+0x4], R21 ;  /* 0x0000041506007985 */ /* 0x0041e8000c101924 */
[----:B------:R-:W2:Y:S04]  /*69d0*/  LD.E R20, desc[UR36][R4.64+0x4] ;  /* 0x0000042404147980 */ /* 0x000ea8000c101900 */
[----:B------:R-:W3:Y:S01]  /*69e0*/  LD.E R45, desc[UR36][R8.64+0x4] ;  /* 0x00000424082d7980 */ /* 0x000ee2000c101900 */
[----:B------:R-:W-:-:S03]  /*69f0*/  VIADD R43, R43, 0x1 ;  /* 0x000000012b2b7836 */ /* 0x000fc60000000000 */
[----:B--2---:R0:W-:Y:S04]  /*6a00*/  ST.E desc[UR36][R8.64+0x4], R20 ;  /* 0x0000041408007985 */ /* 0x0041e8000c101924 */
[----:B---3--:R0:W-:Y:S02]  /*6a10*/  ST.E desc[UR36][R4.64+0x4], R45 ;  /* 0x0000042d04007985 */ /* 0x0081e4000c101924 */
.L_x_93:
[----:B------:R-:W-:Y:S05]  /*6a20*/  BSYNC.RECONVERGENT B3 ;  /* 0x0000000000037941 */ /* 0x000fea0003800200 */
.L_x_92:
[----:B0-----:R-:W-:Y:S01]  /*6a30*/  VIADD R45, R0, 0x2 ;  /* 0x00000002002d7836 */ /* 0x001fe20000000000 */
[----:B------:R-:W-:Y:S06]  /*6a40*/  @!P1 BRA `(.L_x_91) ;  /* 0x0000000000409947 */ /* 0x000fec0003800000 */
[----:B------:R-:W2:Y:S01]  /*6a50*/  LD.E R44, desc[UR36][R6.64+0x8] ;  /* 0x00000824062c7980 */ /* 0x000ea2000c101900 */
[----:B------:R-:W-:Y:S01]  /*6a60*/  BSSY.RECONVERGENT B3, `(.L_x_94) ;  /* 0x000000d000037945 */ /* 0x000fe20003800200 */
        /* <DEDUP_REMOVED lines=12> */
.L_x_95:
[----:B------:R-:W-:Y:S05]  /*6b30*/  BSYNC.RECONVERGENT B3 ;  /* 0x0000000000037941 */ /* 0x000fea0003800200 */
.L_x_94:
[----:B0-----:R-:W-:-:S07]  /*6b40*/  VIADD R45, R0, 0x3 ;  /* 0x00000003002d7836 */ /* 0x001fce0000000000 */
.L_x_91:
[----:B------:R-:W-:Y:S05]  /*6b50*/  BSYNC.RECONVERGENT B2 ;  /* 0x0000000000027941 */ /* 0x000fea0003800200 */
.L_x_90:
[----:B------:R-:W-:-:S05]  /*6b60*/  IMAD.IADD R4, R0, 0x1, -R29 ;  /* 0x0000000100047824 */ /* 0x000fca00078e0a1d */
[----:B------:R-:W-:-:S13]  /*6b70*/  ISETP.GT.U32.AND P0, PT, R4, -0x4, PT ;  /* 0xfffffffc0400780c */ /* 0x000fda0003f04070 */
[----:B------:R-:W-:Y:S05]  /*6b80*/  @P0 BRA `(.L_x_89) ;  /* 0x0000000000e40947 */ /* 0x000fea0003800000 */
.L_x_96:
[----:B------:R-:W-:-:S05]  /*6b90*/  IMAD.WIDE R8, R45, 0x4, R18 ;  /* 0x000000042d087825 */ /* 0x000fca00078e0212 */
[----:B-1----:R-:W2:Y:S02]  /*6ba0*/  LD.E R5, desc[UR36][R8.64] ;  /* 0x0000002408057980 */ /* 0x002ea4000c101900 */
[----:B--2---:R-:W-:-:S13]  /*6bb0*/  FSETP.GTU.AND P0, PT, R5, R42, PT ;  /* 0x0000002a0500720b */ /* 0x004fda0003f0c000 */
[----:B------:R-:W-:-:S05]  /*6bc0*/  @!P0 IMAD.WIDE R6, R43, 0x4, R18 ;  /* 0x000000042b068825 */ /* 0x000fca00078e0212 */
[----:B------:R-:W2:Y:S01]  /*6bd0*/  @!P0 LD.E R15, desc[UR36][R6.64+0x4] ;  /* 0x00000424060f8980 */ /* 0x000ea2000c101900 */
[----:B------:R-:W-:-:S03]  /*6be0*/  @!P0 IMAD.WIDE R20, R43, 0x4, R16 ;  /* 0x000000042b148825 */ /* 0x000fc600078e0210 */
[----:B------:R0:W-:Y:S02]  /*6bf0*/  @!P0 ST.E desc[UR36][R6.64+0x4], R5 ;  /* 0x0000040506008985 */ /* 0x0001e4000c101924 */
[----:B0-----:R-:W-:Y:S02]  /*6c00*/  IMAD.WIDE R4, R45, 0x4, R16 ;  /* 0x000000042d047825 */ /* 0x001fe400078e0210 */
[----:B--2---:R0:W-:Y:S04]  /*6c10*/  @!P0 ST.E desc[UR36][R8.64], R15 ;  /* 0x0000000f08008985 */ /* 0x0041e8000c101924 */
[----:B------:R-:W2:Y:S04]  /*6c20*/  @!P0 LD.E R14, desc[UR36][R4.64] ;  /* 0x00000024040e8980 */ /* 0x000ea8000c101900 */
[----:B------:R-:W3:Y:S04]  /*6c30*/  @!P0 LD.E R44, desc[UR36][R20.64+0x4] ;  /* 0x00000424142c8980 */ /* 0x000ee8000c101900 */
[----:B--2---:R-:W-:Y:S04]  /*6c40*/  @!P0 ST.E desc[UR36][R20.64+0x4], R14 ;  /* 0x0000040e14008985 */ /* 0x004fe8000c101924 */
[----:B---3--:R1:W-:Y:S04]  /*6c50*/  @!P0 ST.E desc[UR36][R4.64], R44 ;  /* 0x0000002c04008985 */ /* 0x0083e8000c101924 */
[----:B0-----:R-:W2:Y:S01]  /*6c60*/  LD.E R15, desc[UR36][R8.64+0x4] ;  /* 0x00000424080f7980 */ /* 0x001ea2000c101900 */
[----:B------:R-:W-:-:S04]  /*6c70*/  @!P0 VIADD R6, R43, 0x1 ;  /* 0x000000012b068836 */ /* 0x000fc80000000000 */
[----:B------:R-:W-:Y:S01]  /*6c80*/  @!P0 IMAD.MOV.U32 R43, RZ, RZ, R6 ;  /* 0x000000ffff2b8224 */ /* 0x000fe200078e0006 */
[----:B--2---:R-:W-:-:S13]  /*6c90*/  FSETP.GTU.AND P1, PT, R15, R42, PT ;  /* 0x0000002a0f00720b */ /* 0x004fda0003f2c000 */
[----:B------:R-:W-:-:S05]  /*6ca0*/  @!P1 IMAD.WIDE R6, R43, 0x4, R18 ;  /* 0x000000042b069825 */ /* 0x000fca00078e0212 */
[----:B-1----:R-:W2:Y:S04]  /*6cb0*/  @!P1 LD.E R44, desc[UR36][R6.64+0x4] ;  /* 0x00000424062c9980 */ /* 0x002ea8000c101900 */
[----:B------:R0:W-:Y:S02]  /*6cc0*/  @!P1 ST.E desc[UR36][R6.64+0x4], R15 ;  /* 0x0000040f06009985 */ /* 0x0001e4000c101924 */
[C---:B0-----:R-:W-:Y:S02]  /*6cd0*/  @!P1 IMAD.WIDE R14, R43.reuse, 0x4, R16 ;  /* 0x000000042b0e9825 */ /* 0x041fe400078e0210 */
[----:B--2---:R-:W-:Y:S04]  /*6ce0*/  @!P1 ST.E desc[UR36][R8.64+0x4], R44 ;  /* 0x0000042c08009985 */ /* 0x004fe8000c101924 */
        /* <DEDUP_REMOVED lines=9> */
[----:B------:R-:W2:Y:S04]  /*6d80*/  @!P0 LD.E R44, desc[UR36][R6.64+0x4] ;  /* 0x00000424062c8980 */ /* 0x000ea8000c101900 */
[----:B------:R0:W-:Y:S02]  /*6d90*/  @!P0 ST.E desc[UR36][R6.64+0x4], R21 ;  /* 0x0000041506008985 */ /* 0x0001e4000c101924 */
[C---:B0-----:R-:W-:Y:S02]  /*6da0*/  @!P0 IMAD.WIDE R20, R43.reuse, 0x4, R16 ;  /* 0x000000042b148825 */ /* 0x041fe400078e0210 */
[----:B--2---:R-:W-:Y:S04]  /*6db0*/  @!P0 ST.E desc[UR36][R8.64+0x8], R44 ;  /* 0x0000082c08008985 */ /* 0x004fe8000c101924 */
[----:B------:R-:W2:Y:S04]  /*6dc0*/  @!P0 LD.E R14, desc[UR36][R4.64+0x8] ;  /* 0x00000824040e8980 */ /* 0x000ea8000c101900 */
[----:B------:R-:W3:Y:S04]  /*6dd0*/  @!P0 LD.E R15, desc[UR36][R20.64+0x4] ;  /* 0x00000424140f8980 */ /* 0x000ee8000c101900 */
[----:B--2---:R0:W-:Y:S04]  /*6de0*/  @!P0 ST.E desc[UR36][R20.64+0x4], R14 ;  /* 0x0000040e14008985 */ /* 0x0041e8000c101924 */
[----:B---3--:R1:W-:Y:S04]  /*6df0*/  @!P0 ST.E desc[UR36][R4.64+0x8], R15 ;  /* 0x0000080f04008985 */ /* 0x0083e8000c101924 */
[----:B------:R-:W2:Y:S01]  /*6e00*/  LD.E R7, desc[UR36][R8.64+0xc] ;  /* 0x00000c2408077980 */ /* 0x000ea2000c101900 */
[----:B0-----:R-:W-:-:S04]  /*6e10*/  @!P0 VIADD R14, R43, 0x1 ;  /* 0x000000012b0e8836 */ /* 0x001fc80000000000 */
[----:B------:R-:W-:Y:S01]  /*6e20*/  @!P0 IMAD.MOV.U32 R43, RZ, RZ, R14 ;  /* 0x000000ffff2b8224 */ /* 0x000fe200078e000e */
[----:B--2---:R-:W-:-:S13]  /*6e30*/  FSETP.GTU.AND P1, PT, R7, R42, PT ;  /* 0x0000002a0700720b */ /* 0x004fda0003f2c000 */
[----:B-1----:R-:W-:-:S05]  /*6e40*/  @!P1 IMAD.WIDE R14, R43, 0x4, R18 ;  /* 0x000000042b0e9825 */ /* 0x002fca00078e0212 */
[----:B------:R-:W2:Y:S04]  /*6e50*/  @!P1 LD.E R44, desc[UR36][R14.64+0x4] ;  /* 0x000004240e2c9980 */ /* 0x000ea8000c101900 */
[----:B------:R0:W-:Y:S02]  /*6e60*/  @!P1 ST.E desc[UR36][R14.64+0x4], R7 ;  /* 0x000004070e009985 */ /* 0x0001e4000c101924 */
[----:B0-----:R-:W-:Y:S02]  /*6e70*/  @!P1 IMAD.WIDE R6, R43, 0x4, R16 ;  /* 0x000000042b069825 */ /* 0x001fe400078e0210 */
[----:B--2---:R0:W-:Y:S04]  /*6e80*/  @!P1 ST.E desc[UR36][R8.64+0xc], R44 ;  /* 0x00000c2c08009985 */ /* 0x0041e8000c101924 */
[----:B------:R-:W2:Y:S04]  /*6e90*/  @!P1 LD.E R20, desc[UR36][R4.64+0xc] ;  /* 0x00000c2404149980 */ /* 0x000ea8000c101900 */
[----:B------:R-:W3:Y:S01]  /*6ea0*/  @!P1 LD.E R21, desc[UR36][R6.64+0x4] ;  /* 0x0000042406159980 */ /* 0x000ee2000c101900 */
[----:B------:R-:W-:-:S02]  /*6eb0*/  VIADD R45, R45, 0x4 ;  /* 0x000000042d2d7836 */ /* 0x000fc40000000000 */
[----:B0-----:R-:W-:-:S03]  /*6ec0*/  @!P1 VIADD R8, R43, 0x1 ;  /* 0x000000012b089836 */ /* 0x001fc60000000000 */
[----:B------:R-:W-:Y:S01]  /*6ed0*/  ISETP.NE.AND P0, PT, R45, R29, PT ;  /* 0x0000001d2d00720c */ /* 0x000fe20003f05270 */
[----:B------:R-:W-:Y:S01]  /*6ee0*/  @!P1 IMAD.MOV.U32 R43, RZ, RZ, R8 ;  /* 0x000000ffff2b9224 */ /* 0x000fe200078e0008 */
[----:B--2---:R1:W-:Y:S04]  /*6ef0*/  @!P1 ST.E desc[UR36][R6.64+0x4], R20 ;  /* 0x0000041406009985 */ /* 0x0043e8000c101924 */
[----:B---3--:R1:W-:Y:S07]  /*6f00*/  @!P1 ST.E desc[UR36][R4.64+0xc], R21 ;  /* 0x00000c1504009985 */ /* 0x0083ee000c101924 */
[----:B------:R-:W-:Y:S05]  /*6f10*/  @P0 BRA `(.L_x_96) ;  /* 0xfffffffc001c0947 */ /* 0x000fea000383ffff */
.L_x_89:
[----:B------:R-:W-:Y:S05]  /*6f20*/  BSYNC.RECONVERGENT B1 ;  /* 0x0000000000017941 */ /* 0x000fea0003800200 */
.L_x_88:
[----:B-1----:R-:W-:Y:S01]  /*6f30*/  IMAD.WIDE R6, R43, 0x4, R18 ;  /* 0x000000042b067825 */ /* 0x002fe200078e0212 */
[----:B------:R-:W2:Y:S04]  /*6f40*/  LD.E R21, desc[UR36][R10.64] ;  /* 0x000000240a157980 */ /* 0x000ea8000c101900 */
[----:B------:R-:W3:Y:S01]  /*6f50*/  LD.E R15, desc[UR36][R6.64+0x4] ;  /* 0x00000424060f7980 */ /* 0x000ee2000c101900 */
[----:B0----5:R-:W-:-:S04]  /*6f60*/  IMAD.WIDE R4, R29, 0x4, R16 ;  /* 0x000000041d047825 */ /* 0x021fc800078e0210 */
[C---:B------:R-:W-:Y:S01]  /*6f70*/  IMAD.WIDE R8, R43.reuse, 0x4, R16 ;  /* 0x000000042b087825 */ /* 0x040fe200078e0210 */
[----:B------:R-:W-:-:S03]  /*6f80*/  ISETP.GT.AND P0, PT, R43, R0, PT ;  /* 0x000000002b00720c */ /* 0x000fc60003f04270 */
[----:B------:R-:W-:Y:S01]  /*6f90*/  VIADD R42, R43, 0x2 ;  /* 0x000000022b2a7836 */ /* 0x000fe20000000000 */
[----:B--2---:R0:W-:Y:S04]  /*6fa0*/  ST.E desc[UR36][R6.64+0x4], R21 ;  /* 0x0000041506007985 */ /* 0x0041e8000c101924 */
[----:B---3--:R1:W-:Y:S04]  /*6fb0*/  ST.E desc[UR36][R10.64], R15 ;  /* 0x0000000f0a007985 */ /* 0x0083e8000c101924 */
[----:B------:R-:W2:Y:S04]  /*6fc0*/  LD.E R14, desc[UR36][R4.64] ;  /* 0x00000024040e7980 */ /* 0x000ea8000c101900 */
[----:B------:R-:W3:Y:S01]  /*6fd0*/  LD.E R45, desc[UR36][R8.64+0x4] ;  /* 0x00000424082d7980 */ /* 0x000ee2000c101900 */
[----:B------:R-:W-:Y:S01]  /*6fe0*/  ISETP.GE.AND P1, PT, R42, R29, PT ;  /* 0x0000001d2a00720c */ /* 0x000fe20003f26270 */
[----:B------:R-:W-:Y:S01]  /*6ff0*/  VIADD R20, R3, 0xfffffffe ;  /* 0xfffffffe03147836 */ /* 0x000fe20000000000 */
[----:B0-----:R-:W-:Y:S01]  /*7000*/  @P0 I2FP.F32.S32 R21, R0 ;  /* 0x0000000000150245 */ /* 0x001fe20000201400 */
[----:B------:R-:W-:Y:S01]  /*7010*/  @P0 IMAD.MOV.U32 R20, RZ, RZ, R3 ;  /* 0x000000ffff140224 */ /* 0x000fe200078e0003 */
[----:B------:R-:W-:-:S09]  /*7020*/  @P0 I2FP.F32.S32 R43, R43 ;  /* 0x0000002b002b0245 */ /* 0x000fd20000201400 */
[----:B-1----:R-:W-:Y:S01]  /*7030*/  @!P1 I2FP.F32.S32 R11, R42 ;  /* 0x0000002a000b9245 */ /* 0x002fe20000201400 */
[----:B------:R-:W-:Y:S01]  /*7040*/  @!P1 IMAD.WIDE R6, R20, 0x4, R22 ;  /* 0x0000000414069825 */ /* 0x000fe200078e0216 */
[----:B------:R-:W-:-:S03]  /*7050*/  @!P1 I2FP.F32.S32 R29, R29 ;  /* 0x0000001d001d9245 */ /* 0x000fc60000201400 */
[----:B------:R-:W-:-:S04]  /*7060*/  @!P1 VIADD R20, R20, 0x2 ;  /* 0x0000000214149836 */ /* 0x000fc80000000000 */
[----:B------:R-:W-:Y:S01]  /*7070*/  IMAD.MOV.U32 R3, RZ, RZ, R20 ;  /* 0x000000ffff037224 */ /* 0x000fe200078e0014 */
[----:B--2---:R1:W-:Y:S04]  /*7080*/  ST.E desc[UR36][R8.64+0x4], R14 ;  /* 0x0000040e08007985 */ /* 0x0043e8000c101924 */
[----:B---3--:R1:W-:Y:S04]  /*7090*/  ST.E desc[UR36][R4.64], R45 ;  /* 0x0000002d04007985 */ /* 0x0083e8000c101924 */
[----:B------:R1:W-:Y:S04]  /*70a0*/  @P0 ST.E desc[UR36][R12.64+-0x4], R21 ;  /* 0xfffffc150c000985 */ /* 0x0003e8000c101924 */
[----:B------:R1:W-:Y:S01]  /*70b0*/  @P0 ST.E desc[UR36][R12.64], R43 ;  /* 0x0000002b0c000985 */ /* 0x0003e2000c101924 */
[----:B------:R-:W-:-:S03]  /*70c0*/  ISETP.GT.AND P0, PT, R20, -0x1, PT ;  /* 0xffffffff1400780c */ /* 0x000fc60003f04270 */
[----:B------:R1:W-:Y:S04]  /*70d0*/  @!P1 ST.E desc[UR36][R6.64+0x4], R11 ;  /* 0x0000040b06009985 */ /* 0x0003e8000c101924 */
[----:B------:R1:W-:Y:S06]  /*70e0*/  @!P1 ST.E desc[UR36][R6.64+0x8], R29 ;  /* 0x0000081d06009985 */ /* 0x0003ec000c101924 */
[----:B------:R-:W-:Y:S05]  /*70f0*/  @P0 BRA `(.L_x_97) ;  /* 0xfffffff400a40947 */ /* 0x000fea000383ffff */
[----:B------:R-:W-:Y:S05]  /*7100*/  BSYNC.RECONVERGENT B0 ;  /* 0x0000000000007941 */ /* 0x000fea0003800200 */
.L_x_87:
[----:B-1----:R-:W0:Y:S01]  /*7110*/  LDC.64 R6, c[0x0][0x398] ;  /* 0x0000e600ff067b82 */ /* 0x002e220000000a00 */
[----:B------:R-:W-:Y:S01]  /*7120*/  ISETP.NE.AND P2, PT, R26, RZ, PT ;  /* 0x000000ff1a00720c */ /* 0x000fe20003f45270 */
[----:B0-----:R0:W5:Y:S01]  /*7130*/  LDG.E R3, desc[UR36][R6.64] ;  /* 0x0000002406037981 */ /* 0x001162000c1e1900 */
[----:B------:R-:W-:Y:S01]  /*7140*/  BSSY.RECONVERGENT B0, `(.L_x_98) ;  /* 0x00000e8000007945 */ /* 0x000fe20003800200 */
[----:B------:R-:W-:Y:S02]  /*7150*/  VIADD R5, R24, 0xffffffff ;  /* 0xffffffff18057836 */ /* 0x000fe40000000000 */
[----:B------:R-:W-:Y:S02]  /*7160*/  VIADD R0, R38, 0xffffffff ;  /* 0xffffffff26007836 */ /* 0x000fe40000000000 */
[----:B------:R-:W-:-:S06]  /*7170*/  IMAD.MOV.U32 R4, RZ, RZ, -0x800001 ;  /* 0xff7fffffff047424 */ /* 0x000fcc00078e00ff */
[----:B------:R-:W-:Y:S05]  /*7180*/  @!P2 BRA `(.L_x_99) ;  /* 0x0000000c008ca947 */ /* 0x000fea0003800000 */
[----:B------:R-:W-:Y:S01]  /*7190*/  ISETP.GE.U32.AND P0, PT, R5, 0xf, PT ;  /* 0x0000000f0500780c */ /* 0x000fe20003f06070 */
[----:B------:R-:W-:Y:S01]  /*71a0*/  BSSY.RECONVERGENT B1, `(.L_x_100) ;  /* 0x0000043000017945 */ /* 0x000fe20003800200 */
[----:B------:R-:W-:Y:S02]  /*71b0*/  IMAD.MOV.U32 R4, RZ, RZ, -0x800001 ;  /* 0xff7fffffff047424 */ /* 0x000fe400078e00ff */
[----:B------:R-:W-:Y:S01]  /*71c0*/  ISETP.GE.U32.AND.EX P0, PT, R32, RZ, PT, P0 ;  /* 0x000000ff2000720c */ /* 0x000fe20003f06100 */
[----:B------:R-:W-:Y:S02]  /*71d0*/  IMAD.MOV.U32 R12, RZ, RZ, RZ ;  /* 0x000000ffff0c7224 */ /* 0x000fe400078e00ff */
[----:B------:R-:W-:-:S10]  /*71e0*/  IMAD.MOV.U32 R9, RZ, RZ, RZ ;  /* 0x000000ffff097224 */ /* 0x000fd400078e00ff */
[----:B------:R-:W-:Y:S05]  /*71f0*/  @!P0 BRA `(.L_x_101) ;  /* 0x0000000000f48947 */ /* 0x000fea0003800000 */
[----:B------:R-:W-:Y:S01]  /*7200*/  BSSY.RECONVERGENT B2, `(.L_x_102) ;  /* 0x000003a000027945 */ /* 0x000fe20003800200 */
[----:B------:R-:W-:Y:S01]  /*7210*/  IMAD.MOV.U32 R4, RZ, RZ, -0x800001 ;  /* 0xff7fffffff047424 */ /* 0x000fe200078e00ff */
[----:B------:R-:W-:-:S07]  /*7220*/  CS2R R8, SRZ ;  /* 0x0000000000087805 */ /* 0x000fce000001ff00 */
.L_x_103:
[----:B0-----:R-:W-:-:S04]  /*7230*/  LEA R6, P0, R9, R18, 0x2 ;  /* 0x0000001209067211 */ /* 0x001fc800078010ff */
        /* <DEDUP_REMOVED lines=18> */
[CC--:B----4-:R-:W-:Y:S02]  /*7360*/  FSETP.GT.AND P0, PT, R29.reuse, R44.reuse, PT ;  /* 0x0000002c1d00720b */ /* 0x0d0fe40003f04000 */
[----:B------:R-:W4:Y:S02]  /*7370*/  LD.E R43, desc[UR36][R6.64+0x3c] ;  /* 0x00003c24062b7980 */ /* 0x000f24000c101900 */
[----:B------:R-:W-:Y:S02]  /*7380*/  FSEL R44, R29, R44, P0 ;  /* 0x0000002c1d2c7208 */ /* 0x000fe40000000000 */
[----:B------:R-:W4:Y:S02]  /*7390*/  LD.E R29, desc[UR36][R6.64+0x34] ;  /* 0x00003424061d7980 */ /* 0x000f24000c101900 */
[----:B------:R-:W-:-:S04]  /*73a0*/  FSETP.GT.AND P0, PT, R21, R44, PT ;  /* 0x0000002c1500720b */ /* 0x000fc80003f04000 */
[----:B------:R-:W-:Y:S02]  /*73b0*/  FSEL R45, R21, R44, P0 ;  /* 0x0000002c152d7208 */ /* 0x000fe40000000000 */
[----:B------:R-:W4:Y:S02]  /*73c0*/  LD.E R21, desc[UR36][R6.64+0x38] ;  /* 0x0000382406157980 */ /* 0x000f24000c101900 */
        /* <DEDUP_REMOVED lines=20> */
[----:B------:R-:W-:-:S05]  /*7510*/  IADD3 R9, P0, PT, R9, 0x10, RZ ;  /* 0x0000001009097810 */ /* 0x000fca0007f1e0ff */
[----:B------:R-:W-:Y:S01]  /*7520*/  IMAD.X R8, RZ, RZ, R8, P0 ;  /* 0x000000ffff087224 */ /* 0x000fe200000e0608 */
[----:B------:R-:W-:-:S04]  /*7530*/  ISETP.NE.U32.AND P0, PT, R9, R33, PT ;  /* 0x000000210900720c */ /* 0x000fc80003f05070 */
[----:B------:R-:W-:Y:S02]  /*7540*/  ISETP.NE.AND.EX P0, PT, R8, R25, PT, P0 ;  /* 0x000000190800720c */ /* 0x000fe40003f05300 */
[----:B------:R-:W-:-:S04]  /*7550*/  FSETP.GT.AND P1, PT, R21, R42, PT ;  /* 0x0000002a1500720b */ /* 0x000fc80003f24000 */
[----:B------:R-:W-:-:S04]  /*7560*/  FSEL R4, R21, R42, P1 ;  /* 0x0000002a15047208 */ /* 0x000fc80000800000 */
[----:B------:R-:W-:-:S04]  /*7570*/  FSETP.GT.AND P1, PT, R43, R4, PT ;  /* 0x000000042b00720b */ /* 0x000fc80003f24000 */
[----:B------:R-:W-:Y:S01]  /*7580*/  FSEL R4, R43, R4, P1 ;  /* 0x000000042b047208 */ /* 0x000fe20000800000 */
[----:B------:R-:W-:Y:S08]  /*7590*/  @P0 BRA `(.L_x_103) ;  /* 0xfffffffc00240947 */ /* 0x000ff0000383ffff */
[----:B------:R-:W-:Y:S05]  /*75a0*/  BSYNC.RECONVERGENT B2 ;  /* 0x0000000000027941 */ /* 0x000fea0003800200 */
.L_x_102:
[----:B------:R-:W-:Y:S02]  /*75b0*/  IMAD.MOV.U32 R12, RZ, RZ, R33 ;  /* 0x000000ffff0c7224 */ /* 0x000fe400078e0021 */
[----:B------:R-:W-:-:S07]  /*75c0*/  IMAD.MOV.U32 R9, RZ, RZ, R25 ;  /* 0x000000ffff097224 */ /* 0x000fce00078e0019 */
.L_x_101:
[----:B------:R-:W-:Y:S05]  /*75d0*/  BSYNC.RECONVERGENT B1 ;  /* 0x0000000000017941 */ /* 0x000fea0003800200 */
.L_x_100:
        /* <DEDUP_REMOVED lines=11> */
[----:B0-----:R-:W-:-:S04]  /*7690*/  IADD3 R7, P1, PT, R29, 0x4, RZ ;  /* 0x000000041d077810 */ /* 0x001fc80007f3e0ff */
        /* <DEDUP_REMOVED lines=69> */
.L_x_105:
[----:B------:R-:W-:Y:S05]  /*7af0*/  BSYNC.RECONVERGENT B1 ;  /* 0x0000000000017941 */ /* 0x000fea0003800200 */
.L_x_104:
        /* <DEDUP_REMOVED lines=10> */
[----:B0-----:R-:W-:Y:S02]  /*7ba0*/  IADD3 R6, P1, PT, R18, R15, RZ ;  /* 0x0000000f12067210 */ /* 0x001fe40007f3e0ff */
        /* <DEDUP_REMOVED lines=17> */
[----:B0-----:R-:W-:Y:S02]  /*7cc0*/  LOP3.LUT R7, R20, 0x3, RZ, 0xc0, !PT ;  /* 0x0000000314077812 */ /* 0x001fe400078ec0ff */
[----:B------:R-:W-:-:S02]  /*7cd0*/  IADD3 R6, P1, PT, R18, R21, RZ ;  /* 0x0000001512067210 */ /* 0x000fc40007f3e0ff */
        /* <DEDUP_REMOVED lines=13> */
.L_x_107:
[----:B------:R-:W-:Y:S05]  /*7db0*/  BSYNC.RECONVERGENT B1 ;  /* 0x0000000000017941 */ /* 0x000fea0003800200 */
.L_x_106:
[----:B------:R-:W-:Y:S05]  /*7dc0*/  @!P0 BRA `(.L_x_99) ;  /* 0x00000000007c8947 */ /* 0x000fea0003800000 */
[C---:B------:R-:W-:Y:S01]  /*7dd0*/  IMAD.SHL.U32 R11, R12.reuse, 0x4, RZ ;  /* 0x000000040c0b7824 */ /* 0x040fe200078e00ff */
[----:B------:R-:W-:-:S04]  /*7de0*/  SHF.L.U64.HI R9, R12, 0x2, R9 ;  /* 0x000000020c097819 */ /* 0x000fc80000010209 */
[----:B0-----:R-:W-:-:S05]  /*7df0*/  IADD3 R6, P0, PT, R18, R11, RZ ;  /* 0x0000000b12067210 */ /* 0x001fca0007f1e0ff */
        /* <DEDUP_REMOVED lines=28> */
.L_x_99:
[----:B------:R-:W-:Y:S05]  /*7fc0*/  BSYNC.RECONVERGENT B0 ;  /* 0x0000000000007941 */ /* 0x000fea0003800200 */
.L_x_98:
[----:B------:R-:W-:Y:S01]  /*7fd0*/  ISETP.NE.AND P0, PT, R26, RZ, PT ;  /* 0x000000ff1a00720c */ /* 0x000fe20003f05270 */
[----:B------:R-:W-:Y:S01]  /*7fe0*/  BSSY.RECONVERGENT B0, `(.L_x_108) ;  /* 0x00000e6000007945 */ /* 0x000fe20003800200 */
[----:B------:R-:W-:-:S11]  /*7ff0*/  IMAD.MOV.U32 R15, RZ, RZ, 0x7f7fffff ;  /* 0x7f7fffffff0f7424 */ /* 0x000fd600078e00ff */
        /* <DEDUP_REMOVED lines=9> */
[----:B------:R-:W-:Y:S01]  /*8090*/  IMAD.MOV.U32 R15, RZ, RZ, 0x7f7fffff ;  /* 0x7f7fffffff0f7424 */ /* 0x000fe200078e00ff */
[----:B------:R-:W-:-:S07]  /*80a0*/  CS2R R8, SRZ ;  /* 0x0000000000087805 */ /* 0x000fce000001ff00 */
.L_x_113:
        /* <DEDUP_REMOVED lines=21> */
[CC--:B------:R-:W-:Y:S02]  /*8200*/  FSETP.GEU.AND P0, PT, R29.reuse, R44.reuse, PT ;  /* 0x0000002c1d00720b */ /* 0x0c0fe40003f0e000 */
[----:B------:R-:W4:Y:S02]  /*8210*/  LD.E R43, desc[UR36][R6.64+0x3c] ;  /* 0x00003c24062b7980 */ /* 0x000f24000c101900 */
[----:B------:R-:W-:Y:S02]  /*8220*/  FSEL R44, R29, R44, !P0 ;  /* 0x0000002c1d2c7208 */ /* 0x000fe40004000000 */
[----:B------:R-:W4:Y:S02]  /*8230*/  LD.E R29, desc[UR36][R6.64+0x34] ;  /* 0x00003424061d7980 */ /* 0x000f24000c101900 */
[----:B------:R-:W-:-:S04]  /*8240*/  FSETP.GEU.AND P0, PT, R21, R44, PT ;  /* 0x0000002c1500720b */ /* 0x000fc80003f0e000 */
[----:B------:R-:W-:Y:S02]  /*8250*/  FSEL R45, R21, R44, !P0 ;  /* 0x0000002c152d7208 */ /* 0x000fe40004000000 */
[----:B------:R-:W4:Y:S02]  /*8260*/  LD.E R21, desc[UR36][R6.64+0x38] ;  /* 0x0000382406157980 */ /* 0x000f24000c101900 */
        /* <DEDUP_REMOVED lines=18> */
[----:B------:R-:W-:-:S05]  /*8390*/  IADD3 R9, P0, PT, R9, 0x10, RZ ;  /* 0x0000001009097810 */ /* 0x000fca0007f1e0ff */
[----:B------:R-:W-:Y:S01]  /*83a0*/  IMAD.X R8, RZ, RZ, R8, P0 ;  /* 0x000000ffff087224 */ /* 0x000fe200000e0608 */
[----:B------:R-:W-:-:S04]  /*83b0*/  ISETP.NE.U32.AND P0, PT, R9, R33, PT ;  /* 0x000000210900720c */ /* 0x000fc80003f05070 */
[----:B------:R-:W-:Y:S02]  /*83c0*/  ISETP.NE.AND.EX P0, PT, R8, R25, PT, P0 ;  /* 0x000000190800720c */ /* 0x000fe40003f05300 */
[----:B------:R-:W-:-:S04]  /*83d0*/  FSETP.GEU.AND P1, PT, R21, R42, PT ;  /* 0x0000002a1500720b */ /* 0x000fc80003f2e000 */
[----:B------:R-:W-:-:S04]  /*83e0*/  FSEL R42, R21, R42, !P1 ;  /* 0x0000002a152a7208 */ /* 0x000fc80004800000 */
[----:B------:R-:W-:-:S04]  /*83f0*/  FSETP.GEU.AND P1, PT, R43, R42, PT ;  /* 0x0000002a2b00720b */ /* 0x000fc80003f2e000 */
[----:B------:R-:W-:Y:S01]  /*8400*/  FSEL R15, R43, R42, !P1 ;  /* 0x0000002a2b0f7208 */ /* 0x000fe20004800000 */
[----:B------:R-:W-:Y:S08]  /*8410*/  @P0 BRA `(.L_x_113) ;  /* 0xfffffffc00240947 */ /* 0x000ff0000383ffff */
[----:B------:R-:W-:Y:S05]  /*8420*/  BSYNC.RECONVERGENT B2 ;  /* 0x0000000000027941 */ /* 0x000fea0003800200 */
.L_x_112:
[----:B------:R-:W-:Y:S02]  /*8430*/  IMAD.MOV.U32 R14, RZ, RZ, R33 ;  /* 0x000000ffff0e7224 */ /* 0x000fe400078e0021 */
[----:B------:R-:W-:-:S07]  /*8440*/  IMAD.MOV.U32 R9, RZ, RZ, R25 ;  /* 0x000000ffff097224 */ /* 0x000fce00078e0019 */
.L_x_111:
[----:B------:R-:W-:Y:S05]  /*8450*/  BSYNC.RECONVERGENT B1 ;  /* 0x0000000000017941 */ /* 0x000fea0003800200 */
.L_x_110:
        /* <DEDUP_REMOVED lines=62> */
[----:B------:R0:W4:Y:S01]  /*8840*/  LD.E R8, desc[UR36][R8.64] ;  /* 0x0000002408087980 */ /* 0x000122000c101900 */
[----:B------:R-:W-:Y:S02]  /*8850*/  VIADD R14, R14, 0x8 ;  /* 0x000000080e0e7836 */ /* 0x000fe40000000000 */
[----:B0-----:R-:W-:Y:S01]  /*8860*/  IMAD.MOV.U32 R9, RZ, RZ, RZ ;  /* 0x000000ffff097224 */ /* 0x001fe200078e00ff */
        /* <DEDUP_REMOVED lines=16> */
.L_x_115:
[----:B------:R-:W-:Y:S05]  /*8970*/  BSYNC.RECONVERGENT B1 ;  /* 0x0000000000017941 */ /* 0x000fea0003800200 */
.L_x_114:
        /* <DEDUP_REMOVED lines=29> */
[----:B0-----:R-:W-:Y:S01]  /*8b50*/  IADD3 R6, P1, PT, R18, R29, RZ ;  /* 0x0000001d12067210 */ /* 0x001fe20007f3e0ff */
[----:B------:R0:W4:Y:S04]  /*8b60*/  LD.E R8, desc[UR36][R8.64] ;  /* 0x0000002408087980 */ /* 0x000128000c101900 */
[----:B------:R-:W-:-:S05]  /*8b70*/  IMAD.X R7, R19, 0x1, R21, P1 ;  /* 0x0000000113077824 */ /* 0x000fca00008e0615 */
[----:B------:R-:W4:Y:S01]  /*8b80*/  LD.E R6, desc[UR36][R6.64] ;  /* 0x0000002406067980 */ /* 0x000f22000c101900 */
        /* <DEDUP_REMOVED lines=10> */
.L_x_117:
[----:B------:R-:W-:Y:S05]  /*8c30*/  BSYNC.RECONVERGENT B1 ;  /* 0x0000000000017941 */ /* 0x000fea0003800200 */
.L_x_116:
[----:B------:R-:W-:Y:S05]  /*8c40*/  @!P0 BRA `(.L_x_109) ;  /* 0x00000000007c8947 */ /* 0x000fea0003800000 */
[C---:B------:R-:W-:Y:S01]  /*8c50*/  IMAD.SHL.U32 R11, R14.reuse, 0x4, RZ ;  /* 0x000000040e0b7824 */ /* 0x040fe200078e00ff */
[----:B------:R-:W-:-:S04]  /*8c60*/  SHF.L.U64.HI R9, R14, 0x2, R9 ;  /* 0x000000020e097819 */ /* 0x000fc80000010209 */
[----:B0-----:R-:W-:-:S05]  /*8c70*/  IADD3 R6, P0, PT, R18, R11, RZ ;  /* 0x0000000b12067210 */ /* 0x001fca0007f1e0ff */
        /* <DEDUP_REMOVED lines=28> */
.L_x_109:
[----:B------:R-:W-:Y:S05]  /*8e40*/  BSYNC.RECONVERGENT B0 ;  /* 0x0000000000007941 */ /* 0x000fea0003800200 */
.L_x_108:
[----:B------:R-:W-:Y:S01]  /*8e50*/  ISETP.NE.AND P0, PT, R26, RZ, PT ;  /* 0x000000ff1a00720c */ /* 0x000fe20003f05270 */
[----:B0-----:R-:W-:Y:S01]  /*8e60*/  FADD R6, -R15, R4 ;  /* 0x000000040f067221 */ /* 0x001fe20000000100 */
[----:B------:R-:W-:Y:S01]  /*8e70*/  BSSY.RECONVERGENT B0, `(.L_x_118) ;  /* 0x000011b000007945 */ /* 0x000fe20003800200 */
[----:B------:R-:W-:Y:S02]  /*8e80*/  IMAD.MOV.U32 R9, RZ, RZ, RZ ;  /* 0x000000ffff097224 */ /* 0x000fe400078e00ff */
        /* <DEDUP_REMOVED lines=10> */
.L_x_131:
        /* <DEDUP_REMOVED lines=8> */
.L_x_123:
[----:B------:R-:W2:Y:S02]  /*8fb0*/  LD.E R3, desc[UR36][R12.64] ;  /* 0x000000240c037980 */ /* 0x000ea4000c101900 */
[----:B--2---:R-:W-:-:S13]  /*8fc0*/  FSETP.GEU.AND P0, PT, R3, R4, PT ;  /* 0x000000040300720b */ /* 0x004fda0003f0e000 */
[----:B------:R-:W-:Y:S05]  /*8fd0*/  @P0 BRA `(.L_x_122) ;  /* 0x0000000000240947 */ /* 0x000fea0003800000 */
[----:B------:R-:W-:-:S04]  /*8fe0*/  IADD3 R8, P0, P1, R16, R12, -R18 ;  /* 0x0000000c10087210 */ /* 0x000fc8000791e812 */
[----:B------:R-:W-:-:S05]  /*8ff0*/  IADD3.X R9, PT, PT, R17, R13, ~R19, P0, P1 ;  /* 0x0000000d11097210 */ /* 0x000fca00007e2c13 */
[----:B------:R-:W2:Y:S01]  /*9000*/  LD.E R8, desc[UR36][R8.64] ;  /* 0x0000002408087980 */ /* 0x000ea2000c101900 */
[----:B------:R-:W-:-:S04]  /*9010*/  IADD3 R12, P1, PT, R12, 0x4, RZ ;  /* 0x000000040c0c7810 */ /* 0x000fc80007f3e0ff */
[----:B------:R-:W-:Y:S01]  /*9020*/  ISETP.GE.U32.AND P0, PT, R12, R28, PT ;  /* 0x0000001c0c00720c */ /* 0x000fe20003f06070 */
[----:B------:R-:W-:-:S05]  /*9030*/  IMAD.X R13, RZ, RZ, R13, P1 ;  /* 0x000000ffff0d7224 */ /* 0x000fca00008e060d */
[----:B------:R-:W-:Y:S01]  /*9040*/  ISETP.GE.U32.AND.EX P0, PT, R13, R27, PT, P0 ;  /* 0x0000001b0d00720c */ /* 0x000fe20003f06100 */
[----:B--2---:R-:W-:-:S12]  /*9050*/  FADD R21, R21, R8 ;  /* 0x0000000815157221 */ /* 0x004fd80000000000 */
[----:B------:R-:W-:Y:S05]  /*9060*/  @!P0 BRA `(.L_x_123) ;  /* 0xfffffffc00d08947 */ /* 0x000fea000383ffff */
.L_x_122:
[----:B------:R-:W-:Y:S05]  /*9070*/  BSYNC.RECONVERGENT B2 ;  /* 0x0000000000027941 */ /* 0x000fea0003800200 */
.L_x_121:
[----:B------:R-:W-:Y:S01]  /*9080*/  ISETP.GE.U32.AND P0, PT, R15, R12, PT ;  /* 0x0000000c0f00720c */ /* 0x000fe20003f06070 */
[----:B------:R-:W-:Y:S03]  /*9090*/  BSSY.RECONVERGENT B2, `(.L_x_124) ;  /* 0x0000012000027945 */ /* 0x000fe60003800200 */
[----:B------:R-:W-:-:S13]  /*90a0*/  ISETP.GE.U32.AND.EX P0, PT, R26, R13, PT, P0 ;  /* 0x0000000d1a00720c */ /* 0x000fda0003f06100 */
[----:B------:R-:W-:Y:S05]  /*90b0*/  @P0 BRA `(.L_x_125) ;  /* 0x00000000003c0947 */ /* 0x000fea0003800000 */
[----:B-----5:R-:W-:-:S07]  /*90c0*/  FFMA R4, R6, -0.5, R29 ;  /* 0xbf00000006047823 */ /* 0x020fce000000001d */
.L_x_126:
[----:B------:R-:W-:Y:S02]  /*90d0*/  IMAD.MOV.U32 R8, RZ, RZ, R15 ;  /* 0x000000ffff087224 */ /* 0x000fe400078e000f */
[----:B------:R-:W-:-:S05]  /*90e0*/  IMAD.MOV.U32 R9, RZ, RZ, R26 ;  /* 0x000000ffff097224 */ /* 0x000fca00078e001a */
        /* <DEDUP_REMOVED lines=10> */
[----:B--2---:R-:W-:-:S12]  /*9190*/  FADD R21, R21, -R8 ;  /* 0x8000000815157221 */ /* 0x004fd80000000000 */
[----:B------:R-:W-:Y:S05]  /*91a0*/  @!P0 BRA `(.L_x_126) ;  /* 0xfffffffc00c88947 */ /* 0x000fea000383ffff */
.L_x_125:
[----:B------:R-:W-:Y:S05]  /*91b0*/  BSYNC.RECONVERGENT B2 ;  /* 0x0000000000027941 */ /* 0x000fea0003800200 */
.L_x_124:
        /* <DEDUP_REMOVED lines=10> */
[--C-:B------:R-:W-:Y:S02]  /*9260*/  SHF.R.S64 R8, R8, 0x2, R3.reuse ;  /* 0x0000000208087819 */ /* 0x100fe40000001003 */
[----:B------:R-:W-:-:S04]  /*9270*/  SHF.R.S32.HI R9, RZ, 0x2, R3 ;  /* 0x00000002ff097819 */ /* 0x000fc80000011403 */
[----:B------:R-:W0:Y:S08]  /*9280*/  I2F.S64 R8, R8 ;  /* 0x0000000800087312 */ /* 0x000e300000301400 */
[----:B0-----:R-:W0:Y:S08]  /*9290*/  MUFU.RCP R3, R8 ;  /* 0x0000000800037308 */ /* 0x001e300000001000 */
[----:B------:R-:W1:Y:S01]  /*92a0*/  FCHK P0, R21, R8 ;  /* 0x0000000815007302 */ /* 0x000e620000000000 */
[----:B0-----:R-:W-:-:S04]  /*92b0*/  FFMA R4, -R8, R3, 1 ;  /* 0x3f80000008047423 */ /* 0x001fc80000000103 */
        /* <DEDUP_REMOVED lines=8> */
[----:B-----5:R-:W-:Y:S05]  /*9340*/  CALL.REL.NOINC `($__internal_1_$__cuda_sm3x_div_rn_noftz_f32_slowpath) ;  /* 0x0000001000a07944 */ /* 0x020fea0003c00000 */
.L_x_130:
[----:B------:R-:W-:Y:S05]  /*9350*/  BSYNC.RECONVERGENT B3 ;  /* 0x0000000000037941 */ /* 0x000fea0003800200 */
.L_x_129:
[----:B------:R-:W-:-:S04]  /*9360*/  LEA R8, P0, R11, R22, 0x2 ;  /* 0x000000160b087211 */ /* 0x000fc800078010ff */
[----:B------:R-:W-:-:S05]  /*9370*/  LEA.HI.X R9, R11, R23, R7, 0x2, P0 ;  /* 0x000000170b097211 */ /* 0x000fca00000f1407 */
[----:B------:R1:W-:Y:S04]  /*9380*/  ST.E desc[UR36][R8.64], R3 ;  /* 0x0000000308007985 */ /* 0x0003e8000c101924 */
.L_x_128:
[----:B------:R-:W-:Y:S05]  /*9390*/  BSYNC.RECONVERGENT B2 ;  /* 0x0000000000027941 */ /* 0x000fea0003800200 */
.L_x_127:
[----:B------:R-:W-:-:S05]  /*93a0*/  IADD3 R11, P0, PT, R11, 0x1, RZ ;  /* 0x000000010b0b7810 */ /* 0x000fca0007f1e0ff */
[----:B------:R-:W-:Y:S01]  /*93b0*/  IMAD.X R7, RZ, RZ, R7, P0 ;  /* 0x000000ffff077224 */ /* 0x000fe200000e0607 */
[----:B------:R-:W-:-:S04]  /*93c0*/  ISETP.NE.U32.AND P0, PT, R11, R24, PT ;  /* 0x000000180b00720c */ /* 0x000fc80003f05070 */
[----:B------:R-:W-:-:S13]  /*93d0*/  ISETP.NE.AND.EX P0, PT, R7, R25, PT, P0 ;  /* 0x000000190700720c */ /* 0x000fda0003f05300 */
[----:B------:R-:W-:Y:S05]  /*93e0*/  @P0 BRA `(.L_x_131) ;  /* 0xfffffff800d00947 */ /* 0x000fea000383ffff */
[----:B------:R-:W-:Y:S05]  /*93f0*/  BSYNC.RECONVERGENT B1 ;  /* 0x0000000000017941 */ /* 0x000fea0003800200 */
.L_x_120:
[----:B------:R-:W-:Y:S01]  /*9400*/  ISETP.GE.U32.AND P0, PT, R5, 0xf, PT ;  /* 0x0000000f0500780c */ /* 0x000fe20003f06070 */
[----:B------:R-:W-:Y:S01]  /*9410*/  BSSY.RECONVERGENT B1, `(.L_x_132) ;  /* 0x0000056000017945 */ /* 0x000fe20003800200 */
[----:B01----:R-:W-:Y:S01]  /*9420*/  CS2R R8, SRZ ;  /* 0x0000000000087805 */ /* 0x003fe2000001ff00 */
[----:B------:R-:W-:Y:S01]  /*9430*/  IMAD.MOV.U32 R3, RZ, RZ, RZ ;  /* 0x000000ffff037224 */ /* 0x000fe200078e00ff */
[----:B------:R-:W-:-:S13]  /*9440*/  ISETP.GE.U32.AND.EX P0, PT, R32, RZ, PT, P0 ;  /* 0x000000ff2000720c */ /* 0x000fda0003f06100 */
[----:B------:R-:W-:Y:S05]  /*9450*/  @!P0 BRA `(.L_x_133) ;  /* 0x0000000400448947 */ /* 0x000fea0003800000 */
[----:B------:R-:W-:Y:S01]  /*9460*/  BSSY.RECONVERGENT B2, `(.L_x_134) ;  /* 0x000004e000027945 */ /* 0x000fe20003800200 */
[----:B------:R-:W-:Y:S01]  /*9470*/  IMAD.MOV.U32 R9, RZ, RZ, RZ ;  /* 0x000000ffff097224 */ /* 0x000fe200078e00ff */
[----:B------:R-:W-:-:S07]  /*9480*/  CS2R R10, SRZ ;  /* 0x00000000000a7805 */ /* 0x000fce000001ff00 */
.L_x_135:
[C---:B------:R-:W-:Y:S01]  /*9490*/  IMAD.SHL.U32 R7, R11.reuse, 0x4, RZ ;  /* 0x000000040b077824 */ /* 0x040fe200078e00ff */
[----:B------:R-:W-:-:S04]  /*94a0*/  SHF.L.U64.HI R3, R11, 0x2, R10 ;  /* 0x000000020b037819 */ /* 0x000fc8000001020a */
[-C--:B------:R-:W-:Y:S02]  /*94b0*/  IADD3 R4, P0, PT, R16, R7.reuse, RZ ;  /* 0x0000000710047210 */ /* 0x080fe40007f1e0ff */
[----:B------:R-:W-:-:S03]  /*94c0*/  IADD3 R6, P1, PT, R22, R7, RZ ;  /* 0x0000000716067210 */ /* 0x000fc60007f3e0ff */
[--C-:B------:R-:W-:Y:S02]  /*94d0*/  IMAD.X R5, R17, 0x1, R3.reuse, P0 ;  /* 0x0000000111057824 */ /* 0x100fe400000e0603 */
[----:B------:R-:W-:-:S03]  /*94e0*/  IMAD.X R7, R23, 0x1, R3, P1 ;  /* 0x0000000117077824 */ /* 0x000fc600008e0603 */
[----:B------:R-:W2:Y:S04]  /*94f0*/  LD.E R3, desc[UR36][R4.64] ;  /* 0x0000002404037980 */ /* 0x000ea8000c101900 */
[----:B------:R-:W2:Y:S04]  /*9500*/  LD.E R8, desc[UR36][R6.64] ;  /* 0x0000002406087980 */ /* 0x000ea8000c101900 */
[----:B-----5:R-:W3:Y:S04]  /*9510*/  LD.E R29, desc[UR36][R4.64+0x4] ;  /* 0x00000424041d7980 */ /* 0x020ee8000c101900 */
        /* <DEDUP_REMOVED lines=14> */
[----:B------:R-:W2:Y:S04]  /*9600*/  LD.E R8, desc[UR36][R4.64+0x1c] ;  /* 0x00001c2404087980 */ /* 0x000ea8000c101900 */
[----:B------:R-:W2:Y:S01]  /*9610*/  LD.E R3, desc[UR36][R6.64+0x1c] ;  /* 0x00001c2406037980 */ /* 0x000ea2000c101900 */
[----:B------:R-:W-:Y:S01]  /*9620*/  FFMA R9, R28, R28, R9 ;  /* 0x0000001c1c097223 */ /* 0x000fe20000000009 */
[----:B---3--:R-:W-:Y:S02]  /*9630*/  FADD R42, R29, -R42 ;  /* 0x8000002a1d2a7221 */ /* 0x008fe40000000000 */
[----:B------:R-:W3:Y:S02]  /*9640*/  LD.E R28, desc[UR36][R4.64+0x34] ;  /* 0x00003424041c7980 */ /* 0x000ee4000c101900 */
[----:B------:R-:W-:-:S02]  /*9650*/  FFMA R9, R42, R42, R9 ;  /* 0x0000002a2a097223 */ /* 0x000fc40000000009 */
[----:B------:R-:W3:Y:S01]  /*9660*/  LD.E R42, desc[UR36][R4.64+0x30] ;  /* 0x00003024042a7980 */ /* 0x000ee2000c101900 */
[----:B----4-:R-:W-:-:S03]  /*9670*/  FADD R26, R27, -R26 ;  /* 0x8000001a1b1a7221 */ /* 0x010fc60000000000 */
[----:B------:R-:W4:Y:S01]  /*9680*/  LD.E R29, desc[UR36][R6.64+0x34] ;  /* 0x00003424061d7980 */ /* 0x000f22000c101900 */
[----:B------:R-:W-:-:S03]  /*9690*/  FFMA R26, R26, R26, R9 ;  /* 0x0000001a1a1a7223 */ /* 0x000fc60000000009 */
[----:B------:R-:W3:Y:S01]  /*96a0*/  LD.E R9, desc[UR36][R6.64+0x20] ;  /* 0x0000202406097980 */ /* 0x000ee2000c101900 */
[----:B------:R-:W-:-:S03]  /*96b0*/  FADD R21, R21, -R12 ;  /* 0x8000000c15157221 */ /* 0x000fc60000000000 */
[----:B------:R-:W3:Y:S01]  /*96c0*/  LD.E R12, desc[UR36][R4.64+0x20] ;  /* 0x00002024040c7980 */ /* 0x000ee2000c101900 */
[----:B------:R-:W-:-:S03]  /*96d0*/  FFMA R26, R21, R21, R26 ;  /* 0x00000015151a7223 */ /* 0x000fc6000000001a */
[----:B------:R-:W4:Y:S01]  /*96e0*/  LD.E R27, desc[UR36][R4.64+0x38] ;  /* 0x00003824041b7980 */ /* 0x000f22000c101900 */
[----:B------:R-:W-:-:S03]  /*96f0*/  FADD R21, R13, -R14 ;  /* 0x8000000e0d157221 */ /* 0x000fc60000000000 */
[----:B------:R-:W4:Y:S01]  /*9700*/  LD.E R14, desc[UR36][R4.64+0x24] ;  /* 0x00002424040e7980 */ /* 0x000f22000c101900 */
[----:B------:R-:W-:-:S03]  /*9710*/  FFMA R26, R21, R21, R26 ;  /* 0x00000015151a7223 */ /* 0x000fc6000000001a */
[----:B------:R-:W4:Y:S01]  /*9720*/  LD.E R13, desc[UR36][R6.64+0x24] ;  /* 0x00002424060d7980 */ /* 0x000f22000c101900 */
[----:B------:R-:W-:-:S03]  /*9730*/  FADD R21, R15, -R18 ;  /* 0x800000120f157221 */ /* 0x000fc60000000000 */
[----:B------:R-:W4:Y:S01]  /*9740*/  LD.E R18, desc[UR36][R4.64+0x28] ;  /* 0x0000282404127980 */ /* 0x000f22000c101900 */
[----:B------:R-:W-:-:S03]  /*9750*/  FFMA R26, R21, R21, R26 ;  /* 0x00000015151a7223 */ /* 0x000fc6000000001a */
[----:B------:R-:W4:Y:S01]  /*9760*/  LD.E R15, desc[UR36][R6.64+0x28] ;  /* 0x00002824060f7980 */ /* 0x000f22000c101900 */
[----:B------:R-:W-:-:S03]  /*9770*/  FADD R21, R19, -R20 ;  /* 0x8000001413157221 */ /* 0x000fc60000000000 */
[----:B------:R-:W4:Y:S04]  /*9780*/  LD.E R19, desc[UR36][R4.64+0x2c] ;  /* 0x00002c2404137980 */ /* 0x000f28000c101900 */
[----:B------:R-:W4:Y:S01]  /*9790*/  LD.E R20, desc[UR36][R6.64+0x2c] ;  /* 0x00002c2406147980 */ /* 0x000f22000c101900 */
[----:B------:R-:W-:-:S03]  /*97a0*/  FFMA R26, R21, R21, R26 ;  /* 0x00000015151a7223 */ /* 0x000fc6000000001a */
[----:B------:R-:W4:Y:S01]  /*97b0*/  LD.E R21, desc[UR36][R6.64+0x30] ;  /* 0x0000302406157980 */ /* 0x000f22000c101900 */
[----:B--2---:R-:W-:-:S03]  /*97c0*/  FADD R3, R8, -R3 ;  /* 0x8000000308037221 */ /* 0x004fc60000000000 */
[----:B------:R-:W2:Y:S01]  /*97d0*/  LD.E R8, desc[UR36][R6.64+0x38] ;  /* 0x0000382406087980 */ /* 0x000ea2000c101900 */
[----:B------:R-:W-:Y:S01]  /*97e0*/  FFMA R26, R3, R3, R26 ;  /* 0x00000003031a7223 */ /* 0x000fe2000000001a */
[----:B------:R-:W-:Y:S01]  /*97f0*/  IADD3 R11, P0, PT, R11, 0x10, RZ ;  /* 0x000000100b0b7810 */ /* 0x000fe20007f1e0ff */
[----:B---3--:R-:W-:-:S04]  /*9800*/  FADD R9, R12, -R9 ;  /* 0x800000090c097221 */ /* 0x008fc80000000000 */
[----:B------:R-:W-:Y:S01]  /*9810*/  FFMA R26, R9, R9, R26 ;  /* 0x00000009091a7223 */ /* 0x000fe2000000001a */
[----:B----4-:R-:W-:-:S04]  /*9820*/  FADD R13, R14, -R13 ;  /* 0x8000000d0e0d7221 */ /* 0x010fc80000000000 */
[----:B------:R-:W-:Y:S01]  /*9830*/  FFMA R26, R13, R13, R26 ;  /* 0x0000000d0d1a7223 */ /* 0x000fe2000000001a */
[----:B------:R-:W-:Y:S01]  /*9840*/  FADD R15, R18, -R15 ;  /* 0x8000000f120f7221 */ /* 0x000fe20000000000 */
[----:B------:R-:W-:Y:S01]  /*9850*/  IMAD.X R10, RZ, RZ, R10, P0 ;  /* 0x000000ffff0a7224 */ /* 0x000fe200000e060a */
[----:B------:R-:W-:Y:S02]  /*9860*/  ISETP.NE.U32.AND P0, PT, R11, R33, PT ;  /* 0x000000210b00720c */ /* 0x000fe40003f05070 */
[----:B------:R-:W-:Y:S01]  /*9870*/  FFMA R26, R15, R15, R26 ;  /* 0x0000000f0f1a7223 */ /* 0x000fe2000000001a */
[----:B------:R-:W-:Y:S01]  /*9880*/  FADD R19, R19, -R20 ;  /* 0x8000001413137221 */ /* 0x000fe20000000000 */
[----:B------:R-:W-:-:S03]  /*9890*/  ISETP.NE.AND.EX P0, PT, R10, R25, PT, P0 ;  /* 0x000000190a00720c */ /* 0x000fc60003f05300 */
[----:B------:R-:W-:Y:S01]  /*98a0*/  FFMA R26, R19, R19, R26 ;  /* 0x00000013131a7223 */ /* 0x000fe2000000001a */
[----:B------:R-:W-:Y:S01]  /*98b0*/  FADD R21, R42, -R21 ;  /* 0x800000152a157221 */ /* 0x000fe20000000000 */
[----:B------:R-:W-:-:S03]  /*98c0*/  FADD R29, R28, -R29 ;  /* 0x8000001d1c1d7221 */ /* 0x000fc60000000000 */
[----:B------:R-:W-:-:S04]  /*98d0*/  FFMA R26, R21, R21, R26 ;  /* 0x00000015151a7223 */ /* 0x000fc8000000001a */
[----:B------:R-:W-:Y:S01]  /*98e0*/  FFMA R26, R29, R29, R26 ;  /* 0x0000001d1d1a7223 */ /* 0x000fe2000000001a */
[----:B------:R-:W-:Y:S01]  /*98f0*/  FADD R43, R43, -R44 ;  /* 0x8000002c2b2b7221 */ /* 0x000fe20000000000 */
[----:B--2---:R-:W-:-:S04]  /*9900*/  FADD R27, R27, -R8 ;  /* 0x800000081b1b7221 */ /* 0x004fc80000000000 */
[----:B------:R-:W-:-:S04]  /*9910*/  FFMA R26, R27, R27, R26 ;  /* 0x0000001b1b1a7223 */ /* 0x000fc8000000001a */
[----:B------:R-:W-:Y:S01]  /*9920*/  FFMA R9, R43, R43, R26 ;  /* 0x0000002b2b097223 */ /* 0x000fe2000000001a */
[----:B------:R-:W-:Y:S06]  /*9930*/  @P0 BRA `(.L_x_135) ;  /* 0xfffffff800d40947 */ /* 0x000fec000383ffff */
[----:B------:R-:W-:Y:S05]  /*9940*/  BSYNC.RECONVERGENT B2 ;  /* 0x0000000000027941 */ /* 0x000fea0003800200 */
.L_x_134:
[----:B------:R-:W-:Y:S02]  /*9950*/  IMAD.MOV.U32 R8, RZ, RZ, R33 ;  /* 0x000000ffff087224 */ /* 0x000fe400078e0021 */
[----:B------:R-:W-:-:S07]  /*9960*/  IMAD.MOV.U32 R3, RZ, RZ, R25 ;  /* 0x000000ffff037224 */ /* 0x000fce00078e0019 */
.L_x_133:
[----:B------:R-:W-:Y:S05]  /*9970*/  BSYNC.RECONVERGENT B1 ;  /* 0x0000000000017941 */ /* 0x000fea0003800200 */
.L_x_132:
        /* <DEDUP_REMOVED lines=11> */
[-C--:B------:R-:W-:Y:S02]  /*9a30*/  IADD3 R6, P0, PT, R16, R5.reuse, RZ ;  /* 0x0000000510067210 */ /* 0x080fe40007f1e0ff */
[----:B------:R-:W-:-:S03]  /*9a40*/  IADD3 R4, P2, PT, R22, R5, RZ ;  /* 0x0000000516047210 */ /* 0x000fc60007f5e0ff */
[--C-:B------:R-:W-:Y:S02]  /*9a50*/  IMAD.X R7, R17, 0x1, R11.reuse, P0 ;  /* 0x0000000111077824 */ /* 0x100fe400000e060b */
[----:B------:R-:W-:-:S03]  /*9a60*/  IMAD.X R5, R23, 0x1, R11, P2 ;  /* 0x0000000117057824 */ /* 0x000fc600010e060b */
[----:B------:R-:W2:Y:S04]  /*9a70*/  LD.E R28, desc[UR36][R6.64] ;  /* 0x00000024061c7980 */ /* 0x000ea8000c101900 */
[----:B-----5:R-:W2:Y:S04]  /*9a80*/  LD.E R29, desc[UR36][R4.64] ;  /* 0x00000024041d7980 */ /* 0x020ea8000c101900 */
        /* <DEDUP_REMOVED lines=31> */
[----:B------:R-:W-:-:S07]  /*9c80*/  FFMA R9, R26, R26, R9 ;  /* 0x0000001a1a097223 */ /* 0x000fce0000000009 */
.L_x_137:
[----:B------:R-:W-:Y:S05]  /*9c90*/  BSYNC.RECONVERGENT B1 ;  /* 0x0000000000017941 */ /* 0x000fea0003800200 */
.L_x_136:
        /* <DEDUP_REMOVED lines=31> */
.L_x_139:
[----:B------:R-:W-:Y:S05]  /*9e90*/  BSYNC.RECONVERGENT B1 ;  /* 0x0000000000017941 */ /* 0x000fea0003800200 */
.L_x_138:
        /* <DEDUP_REMOVED lines=24> */
.L_x_119:
[----:B------:R-:W-:Y:S05]  /*a020*/  BSYNC.RECONVERGENT B0 ;  /* 0x0000000000007941 */ /* 0x000fea0003800200 */
.L_x_118:
[----:B------:R-:W0:Y:S01]  /*a030*/  MUFU.RCP R0, R9 ;  /* 0x0000000900007308 */ /* 0x000e220000001000 */
[----:B------:R-:W-:Y:S07]  /*a040*/  BSSY.RECONVERGENT B0, `(.L_x_140) ;  /* 0x000000c000007945 */ /* 0x000fee0003800200 */
[----:B------:R-:W1:Y:S01]  /*a050*/  FCHK P0, R2, R9 ;  /* 0x0000000902007302 */ /* 0x000e620000000000 */
[----:B0-----:R-:W-:-:S04]  /*a060*/  FFMA R3, R0, -R9, 1 ;  /* 0x3f80000000037423 */ /* 0x001fc80000000809 */
[----:B------:R-:W-:-:S04]  /*a070*/  FFMA R3, R0, R3, R0 ;  /* 0x0000000300037223 */ /* 0x000fc80000000000 */
[----:B------:R-:W-:-:S04]  /*a080*/  FFMA R0, R2, R3, RZ ;  /* 0x0000000302007223 */ /* 0x000fc800000000ff */
[----:B------:R-:W-:-:S04]  /*a090*/  FFMA R4, R0, -R9, R2 ;  /* 0x8000000900047223 */ /* 0x000fc80000000002 */
[----:B------:R-:W-:Y:S01]  /*a0a0*/  FFMA R3, R3, R4, R0 ;  /* 0x0000000403037223 */ /* 0x000fe20000000000 */
[----:B-1----:R-:W-:Y:S06]  /*a0b0*/  @!P0 BRA `(.L_x_141) ;  /* 0x0000000000108947 */ /* 0x002fec0003800000 */
[----:B------:R-:W-:Y:S01]  /*a0c0*/  IMAD.MOV.U32 R3, RZ, RZ, R9 ;  /* 0x000000ffff037224 */ /* 0x000fe200078e0009 */
[----:B------:R-:W-:Y:S01]  /*a0d0*/  MOV R8, 0xa100 ;  /* 0x0000a10000087802 */ /* 0x000fe20000000f00 */
[----:B------:R-:W-:-:S07]  /*a0e0*/  IMAD.MOV.U32 R20, RZ, RZ, R2 ;  /* 0x000000ffff147224 */ /* 0x000fce00078e0002 */
[----:B-----5:R-:W-:Y:S05]  /*a0f0*/  CALL.REL.NOINC `($__internal_1_$__cuda_sm3x_div_rn_noftz_f32_slowpath) ;  /* 0x0000000400347944 */ /* 0x020fea0003c00000 */
.L_x_141:
[----:B------:R-:W-:Y:S05]  /*a100*/  BSYNC.RECONVERGENT B0 ;  /* 0x0000000000007941 */ /* 0x000fea0003800200 */
.L_x_140:
[----:B------:R-:W0:Y:S08]  /*a110*/  LDC.64 R4, c[0x0][0x3a0] ;  /* 0x0000e800ff047b82 */ /* 0x000e300000000a00 */
[----:B------:R-:W1:Y:S01]  /*a120*/  LDC R7, c[0x0][0x3a8] ;  /* 0x0000ea00ff077b82 */ /* 0x000e620000000800 */
[----:B0-----:R-:W1:Y:S02]  /*a130*/  LDG.E.64 R4, desc[UR36][R4.64] ;  /* 0x0000002404047981 */ /* 0x001e64000c1e1b00 */
[----:B-1----:R-:W-:-:S06]  /*a140*/  IMAD.WIDE R6, R7, 0x8, R4 ;  /* 0x0000000807067825 */ /* 0x002fcc00078e0204 */
[----:B------:R-:W2:Y:S01]  /*a150*/  LD.E.64 R6, desc[UR36][R6.64] ;  /* 0x0000002406067980 */ /* 0x000ea2000c101b00 */
[----:B------:R-:W-:Y:S02]  /*a160*/  SHF.R.S32.HI R11, RZ, 0x1f, R40 ;  /* 0x0000001fff0b7819 */ /* 0x000fe40000011428 */
[----:B--2---:R-:W-:-:S04]  /*a170*/  LEA R8, P0, R39, R6, 0x2 ;  /* 0x0000000627087211 */ /* 0x004fc800078010ff */
[C---:B------:R-:W-:Y:S02]  /*a180*/  LEA.HI.X R9, R39.reuse, R7, R36, 0x2, P0 ;  /* 0x0000000727097211 */ /* 0x040fe400000f1424 */
[----:B------:R-:W-:-:S03]  /*a190*/  IADD3 R39, P0, PT, R39, 0x1, RZ ;  /* 0x0000000127277810 */ /* 0x000fc60007f1e0ff */
[----:B------:R0:W-:Y:S02]  /*a1a0*/  ST.E desc[UR36][R8.64], R3 ;  /* 0x0000000308007985 */ /* 0x0001e4000c101924 */
[----:B------:R-:W-:Y:S01]  /*a1b0*/  IMAD.X R36, RZ, RZ, R36, P0 ;  /* 0x000000ffff247224 */ /* 0x000fe200000e0624 */
[----:B------:R-:W-:-:S04]  /*a1c0*/  ISETP.GE.U32.AND P0, PT, R39, R40, PT ;  /* 0x000000282700720c */ /* 0x000fc80003f06070 */
[----:B------:R-:W-:-:S13]  /*a1d0*/  ISETP.GE.U32.AND.EX P0, PT, R36, R11, PT, P0 ;  /* 0x0000000b2400720c */ /* 0x000fda0003f06100 */
[----:B0-----:R-:W-:Y:S05]  /*a1e0*/  @!P0 BRA `(.L_x_142) ;  /* 0xffffff6000808947 */ /* 0x001fea000383ffff */
[----:B------:R-:W-:Y:S05]  /*a1f0*/  EXIT ;  /* 0x000000000000794d */ /* 0x000fea0003800000 */
        .weak           $__internal_0_$__cuda_sm20_div_u64
        .type           $__internal_0_$__cuda_sm20_div_u64,@function
        .size           $__internal_0_$__cuda_sm20_div_u64,($__internal_1_$__cuda_sm3x_div_rn_noftz_f32_slowpath - $__internal_0_$__cuda_sm20_div_u64)
$__internal_0_$__cuda_sm20_div_u64:
[----:B------:R-:W-:Y:S02]  /*a200*/  UMOV UR5, URZ ;  /* 0x000000ff00057c82 */ /* 0x000fe40008000000 */
[----:B------:R-:W0:Y:S08]  /*a210*/  I2F.U64.RP R8, UR4 ;  /* 0x0000000400087d12 */ /* 0x000e300008309000 */
[----:B0-----:R-:W0:Y:S02]  /*a220*/  MUFU.RCP R8, R8 ;  /* 0x0000000800087308 */ /* 0x001e240000001000 */
[----:B0-----:R-:W-:-:S06]  /*a230*/  VIADD R4, R8, 0x1ffffffe ;  /* 0x1ffffffe08047836 */ /* 0x001fcc0000000000 */
[----:B------:R-:W0:Y:S02]  /*a240*/  F2I.U64.TRUNC R4, R4 ;  /* 0x0000000400047311 */ /* 0x000e24000020d800 */
[----:B0-----:R-:W-:-:S04]  /*a250*/  IMAD.WIDE.U32 R6, R4, UR4, RZ ;  /* 0x0000000404067c25 */ /* 0x001fc8000f8e00ff */
[----:B------:R-:W-:Y:S01]  /*a260*/  IMAD R7, R5, UR4, R7 ;  /* 0x0000000405077c24 */ /* 0x000fe2000f8e0207 */
[----:B------:R-:W-:-:S05]  /*a270*/  IADD3 R9, P0, PT, RZ, -R6, RZ ;  /* 0x80000006ff097210 */ /* 0x000fca0007f1e0ff */
[----:B------:R-:W-:-:S04]  /*a280*/  IMAD.HI.U32 R6, R4, R9, RZ ;  /* 0x0000000904067227 */ /* 0x000fc800078e00ff */
[----:B------:R-:W-:Y:S02]  /*a290*/  IMAD.X R11, RZ, RZ, ~R7, P0 ;  /* 0x000000ffff0b7224 */ /* 0x000fe400000e0e07 */
[----:B------:R-:W-:Y:S02]  /*a2a0*/  IMAD.MOV.U32 R7, RZ, RZ, R4 ;  /* 0x000000ffff077224 */ /* 0x000fe400078e0004 */
[-C--:B------:R-:W-:Y:S02]  /*a2b0*/  IMAD R13, R5, R11.reuse, RZ ;  /* 0x0000000b050d7224 */ /* 0x080fe400078e02ff */
[----:B------:R-:W-:-:S04]  /*a2c0*/  IMAD.WIDE.U32 R6, P0, R4, R11, R6 ;  /* 0x0000000b04067225 */ /* 0x000fc80007800006 */
[----:B------:R-:W-:-:S04]  /*a2d0*/  IMAD.HI.U32 R11, R5, R11, RZ ;  /* 0x0000000b050b7227 */ /* 0x000fc800078e00ff */
[----:B------:R-:W-:-:S05]  /*a2e0*/  IMAD.HI.U32 R6, P1, R5, R9, R6 ;  /* 0x0000000905067227 */ /* 0x000fca0007820006 */
[----:B------:R-:W-:Y:S01]  /*a2f0*/  IADD3 R7, P2, PT, R13, R6, RZ ;  /* 0x000000060d077210 */ /* 0x000fe20007f5e0ff */
[----:B------:R-:W-:-:S04]  /*a300*/  IMAD.X R6, R11, 0x1, R5, P0 ;  /* 0x000000010b067824 */ /* 0x000fc800000e0605 */
[----:B------:R-:W-:Y:S01]  /*a310*/  IMAD.WIDE.U32 R4, R7, UR4, RZ ;  /* 0x0000000407047c25 */ /* 0x000fe2000f8e00ff */
[----:B------:R-:W-:Y:S02]  /*a320*/  IADD3.X R9, PT, PT, RZ, RZ, R6, P2, P1 ;  /* 0x000000ffff097210 */ /* 0x000fe400017e2406 */
[----:B------:R-:W-:-:S03]  /*a330*/  IADD3 R11, P0, PT, RZ, -R4, RZ ;  /* 0x80000004ff0b7210 */ /* 0x000fc60007f1e0ff */
[----:B------:R-:W-:Y:S02]  /*a340*/  IMAD R4, R9, UR4, R5 ;  /* 0x0000000409047c24 */ /* 0x000fe4000f8e0205 */
[----:B------:R-:W-:Y:S02]  /*a350*/  IMAD.MOV.U32 R5, RZ, RZ, RZ ;  /* 0x000000ffff057224 */ /* 0x000fe400078e00ff */
[----:B------:R-:W-:-:S04]  /*a360*/  IMAD.HI.U32 R6, R7, R11, RZ ;  /* 0x0000000b07067227 */ /* 0x000fc800078e00ff */
[----:B------:R-:W-:-:S04]  /*a370*/  IMAD.X R4, RZ, RZ, ~R4, P0 ;  /* 0x000000ffff047224 */ /* 0x000fc800000e0e04 */
[----:B------:R-:W-:-:S04]  /*a380*/  IMAD.WIDE.U32 R6, P0, R7, R4, R6 ;  /* 0x0000000407067225 */ /* 0x000fc80007800006 */
[C---:B------:R-:W-:Y:S02]  /*a390*/  IMAD R8, R9.reuse, R4, RZ ;  /* 0x0000000409087224 */ /* 0x040fe400078e02ff */
[----:B------:R-:W-:-:S04]  /*a3a0*/  IMAD.HI.U32 R7, P1, R9, R11, R6 ;  /* 0x0000000b09077227 */ /* 0x000fc80007820006 */
[----:B------:R-:W-:Y:S01]  /*a3b0*/  IMAD.HI.U32 R4, R9, R4, RZ ;  /* 0x0000000409047227 */ /* 0x000fe200078e00ff */
[----:B------:R-:W-:-:S03]  /*a3c0*/  IADD3 R7, P2, PT, R8, R7, RZ ;  /* 0x0000000708077210 */ /* 0x000fc60007f5e0ff */
[----:B------:R-:W-:Y:S02]  /*a3d0*/  IMAD.X R9, R4, 0x1, R9, P0 ;  /* 0x0000000104097824 */ /* 0x000fe400000e0609 */
[----:B------:R-:W-:-:S03]  /*a3e0*/  IMAD.HI.U32 R4, R7, R2, RZ ;  /* 0x0000000207047227 */ /* 0x000fc600078e00ff */
[----:B------:R-:W-:Y:S01]  /*a3f0*/  IADD3.X R9, PT, PT, RZ, RZ, R9, P2, P1 ;  /* 0x000000ffff097210 */ /* 0x000fe200017e2409 */
[----:B------:R-:W-:-:S04]  /*a400*/  IMAD.WIDE.U32 R4, R7, R3, R4 ;  /* 0x0000000307047225 */ /* 0x000fc800078e0004 */
[C---:B------:R-:W-:Y:S02]  /*a410*/  IMAD R7, R9.reuse, R3, RZ ;  /* 0x0000000309077224 */ /* 0x040fe400078e02ff */
[----:B------:R-:W-:-:S04]  /*a420*/  IMAD.HI.U32 R4, P0, R9, R2, R4 ;  /* 0x0000000209047227 */ /* 0x000fc80007800004 */
[----:B------:R-:W-:Y:S01]  /*a430*/  IMAD.HI.U32 R9, R9, R3, RZ ;  /* 0x0000000309097227 */ /* 0x000fe200078e00ff */
[----:B------:R-:W-:-:S03]  /*a440*/  IADD3 R6, P1, PT, R7, R4, RZ ;  /* 0x0000000407067210 */ /* 0x000fc60007f3e0ff */
[----:B------:R-:W-:-:S04]  /*a450*/  IMAD.X R4, RZ, RZ, R9, P0 ;  /* 0x000000ffff047224 */ /* 0x000fc800000e0609 */
[----:B------:R-:W-:Y:S02]  /*a460*/  IMAD.X R7, RZ, RZ, R4, P1 ;  /* 0x000000ffff077224 */ /* 0x000fe400008e0604 */
[----:B------:R-:W-:-:S04]  /*a470*/  IMAD.WIDE.U32 R4, R6, UR4, RZ ;  /* 0x0000000406047c25 */ /* 0x000fc8000f8e00ff */
[----:B------:R-:W-:Y:S01]  /*a480*/  IMAD R8, R7, UR4, R5 ;  /* 0x0000000407087c24 */ /* 0x000fe2000f8e0205 */
[----:B------:R-:W-:Y:S01]  /*a490*/  IADD3 R9, P0, PT, -R4, R2, RZ ;  /* 0x0000000204097210 */ /* 0x000fe20007f1e1ff */
[----:B------:R-:W-:-:S03]  /*a4a0*/  VIADD R5, R6, 0x1 ;  /* 0x0000000106057836 */ /* 0x000fc60000000000 */
[----:B------:R-:W-:Y:S01]  /*a4b0*/  IADD3 R4, P1, PT, R9, -UR4, RZ ;  /* 0x8000000409047c10 */ /* 0x000fe2000ff3e0ff */
[----:B------:R-:W-:Y:S01]  /*a4c0*/  IMAD.X R8, R3, 0x1, ~R8, P0 ;  /* 0x0000000103087824 */ /* 0x000fe200000e0e08 */
[----:B------:R-:W-:-:S04]  /*a4d0*/  ISETP.GE.U32.AND P0, PT, R9, UR4, PT ;  /* 0x0000000409007c0c */ /* 0x000fc8000bf06070 */
[C---:B------:R-:W-:Y:S02]  /*a4e0*/  ISETP.GE.U32.AND.EX P0, PT, R8.reuse, RZ, PT, P0 ;  /* 0x000000ff0800720c */ /* 0x040fe40003f06100 */
[----:B------:R-:W-:Y:S02]  /*a4f0*/  IADD3.X R7, PT, PT, R8, -0x1, RZ, P1, !PT ;  /* 0xffffffff08077810 */ /* 0x000fe40000ffe4ff */
[----:B------:R-:W-:Y:S02]  /*a500*/  SEL R4, R4, R9, P0 ;  /* 0x0000000904047207 */ /* 0x000fe40000000000 */
[----:B------:R-:W-:Y:S02]  /*a510*/  SEL R5, R5, R6, P0 ;  /* 0x0000000605057207 */ /* 0x000fe40000000000 */
[----:B------:R-:W-:Y:S02]  /*a520*/  SEL R7, R7, R8, P0 ;  /* 0x0000000807077207 */ /* 0x000fe40000000000 */
[----:B------:R-:W-:Y:S01]  /*a530*/  ISETP.GE.U32.AND P0, PT, R4, UR4, PT ;  /* 0x0000000404007c0c */ /* 0x000fe2000bf06070 */
[----:B------:R-:W-:Y:S01]  /*a540*/  VIADD R6, R5, 0x1 ;  /* 0x0000000105067836 */ /* 0x000fe20000000000 */
[----:B------:R-:W-:Y:S01]  /*a550*/  ISETP.NE.U32.AND P1, PT, RZ, UR4, PT ;  /* 0x00000004ff007c0c */ /* 0x000fe2000bf25070 */
[----:B------:R-:W-:Y:S01]  /*a560*/  IMAD.MOV.U32 R4, RZ, RZ, R0 ;  /* 0x000000ffff047224 */ /* 0x000fe200078e0000 */
[----:B------:R-:W-:-:S02]  /*a570*/  ISETP.GE.U32.AND.EX P0, PT, R7, RZ, PT, P0 ;  /* 0x000000ff0700720c */ /* 0x000fc40003f06100 */
[----:B------:R-:W-:Y:S02]  /*a580*/  ISETP.NE.AND.EX P1, PT, RZ, RZ, PT, P1 ;  /* 0x000000ffff00720c */ /* 0x000fe40003f25310 */
[----:B------:R-:W-:Y:S01]  /*a590*/  SEL R6, R6, R5, P0 ;  /* 0x0000000506067207 */ /* 0x000fe20000000000 */
[----:B------:R-:W-:-:S03]  /*a5a0*/  IMAD.MOV.U32 R5, RZ, RZ, 0x0 ;  /* 0x00000000ff057424 */ /* 0x000fc600078e00ff */
[----:B------:R-:W-:Y:S01]  /*a5b0*/  SEL R6, R6, 0xffffffff, P1 ;  /* 0xffffffff06067807 */ /* 0x000fe20000800000 */
[----:B------:R-:W-:Y:S06]  /*a5c0*/  RET.REL.NODEC R4 `(_Z15plavchan_kernelP7Array2DS0_P7Array1DPfS0_iS0_S0_S0_) ;  /* 0xffffff58048c7950 */ /* 0x000fec0003c3ffff */
        .weak           $__internal_1_$__cuda_sm3x_div_rn_noftz_f32_slowpath
        .type           $__internal_1_$__cuda_sm3x_div_rn_noftz_f32_slowpath,@function
        .size           $__internal_1_$__cuda_sm3x_div_rn_noftz_f32_slowpath,(.L_x_156 - $__internal_1_$__cuda_sm3x_div_rn_noftz_f32_slowpath)
$__internal_1_$__cuda_sm3x_div_rn_noftz_f32_slowpath:
[----:B------:R-:W-:Y:S01]  /*a5d0*/  SHF.R.U32.HI R4, RZ, 0x17, R3 ;  /* 0x00000017ff047819 */ /* 0x000fe20000011603 */
[----:B------:R-:W-:Y:S01]  /*a5e0*/  BSSY.RECONVERGENT B4, `(.L_x_143) ;  /* 0x0000062000047945 */ /* 0x000fe20003800200 */
[----:B------:R-:W-:Y:S02]  /*a5f0*/  SHF.R.U32.HI R43, RZ, 0x17, R20 ;  /* 0x00000017ff2b7819 */ /* 0x000fe40000011614 */
[----:B------:R-:W-:Y:S02]  /*a600*/  LOP3.LUT R4, R4, 0xff, RZ, 0xc0, !PT ;  /* 0x000000ff04047812 */ /* 0x000fe400078ec0ff */
[----:B------:R-:W-:-:S03]  /*a610*/  LOP3.LUT R43, R43, 0xff, RZ, 0xc0, !PT ;  /* 0x000000ff2b2b7812 */ /* 0x000fc600078ec0ff */
[----:B------:R-:W-:Y:S02]  /*a620*/  VIADD R10, R4, 0xffffffff ;  /* 0xffffffff040a7836 */ /* 0x000fe40000000000 */
[----:B------:R-:W-:-:S03]  /*a630*/  VIADD R14, R43, 0xffffffff ;  /* 0xffffffff2b0e7836 */ /* 0x000fc60000000000 */
[----:B------:R-:W-:-:S04]  /*a640*/  ISETP.GT.U32.AND P0, PT, R10, 0xfd, PT ;  /* 0x000000fd0a00780c */ /* 0x000fc80003f04070 */
[----:B------:R-:W-:-:S13]  /*a650*/  ISETP.GT.U32.OR P0, PT, R14, 0xfd, P0 ;  /* 0x000000fd0e00780c */ /* 0x000fda0000704470 */
[----:B------:R-:W-:Y:S01]  /*a660*/  @!P0 IMAD.MOV.U32 R9, RZ, RZ, RZ ;  /* 0x000000ffff098224 */ /* 0x000fe200078e00ff */
[----:B------:R-:W-:Y:S06]  /*a670*/  @!P0 BRA `(.L_x_144) ;  /* 0x00000000005c8947 */ /* 0x000fec0003800000 */
[----:B------:R-:W-:Y:S02]  /*a680*/  FSETP.GTU.FTZ.AND P0, PT, |R20|, +INF , PT ;  /* 0x7f8000001400780b */ /* 0x000fe40003f1c200 */
[----:B------:R-:W-:-:S04]  /*a690*/  FSETP.GTU.FTZ.AND P1, PT, |R3|, +INF , PT ;  /* 0x7f8000000300780b */ /* 0x000fc80003f3c200 */
[----:B------:R-:W-:-:S13]  /*a6a0*/  PLOP3.LUT P0, PT, P0, P1, PT, 0xf8, 0x8f ;  /* 0x00000000008f781c */ /* 0x000fda0000703f70 */
[----:B------:R-:W-:Y:S05]  /*a6b0*/  @P0 BRA `(.L_x_145) ;  /* 0x00000004004c0947 */ /* 0x000fea0003800000 */
[----:B------:R-:W-:-:S13]  /*a6c0*/  LOP3.LUT P0, RZ, R3, 0x7fffffff, R20, 0xc8, !PT ;  /* 0x7fffffff03ff7812 */ /* 0x000fda000780c814 */
[----:B------:R-:W-:Y:S05]  /*a6d0*/  @!P0 BRA `(.L_x_146) ;  /* 0x00000004003c8947 */ /* 0x000fea0003800000 */
[C---:B------:R-:W-:Y:S02]  /*a6e0*/  FSETP.NEU.FTZ.AND P0, PT, |R20|.reuse, +INF , PT ;  /* 0x7f8000001400780b */ /* 0x040fe40003f1d200 */
[----:B------:R-:W-:Y:S02]  /*a6f0*/  FSETP.NEU.FTZ.AND P2, PT, |R3|, +INF , PT ;  /* 0x7f8000000300780b */ /* 0x000fe40003f5d200 */
[----:B------:R-:W-:-:S11]  /*a700*/  FSETP.NEU.FTZ.AND P1, PT, |R20|, +INF , PT ;  /* 0x7f8000001400780b */ /* 0x000fd60003f3d200 */
[----:B------:R-:W-:Y:S05]  /*a710*/  @!P2 BRA !P0, `(.L_x_146) ;  /* 0x00000004002ca947 */ /* 0x000fea0004000000 */
[----:B------:R-:W-:-:S04]  /*a720*/  LOP3.LUT P0, RZ, R20, 0x7fffffff, RZ, 0xc0, !PT ;  /* 0x7fffffff14ff7812 */ /* 0x000fc8000780c0ff */
[----:B------:R-:W-:-:S13]  /*a730*/  PLOP3.LUT P0, PT, P2, P0, PT, 0x2f, 0xf2 ;  /* 0x0000000000f2781c */ /* 0x000fda0001700577 */
[----:B------:R-:W-:Y:S05]  /*a740*/  @P0 BRA `(.L_x_147) ;  /* 0x0000000400180947 */ /* 0x000fea0003800000 */
[----:B------:R-:W-:-:S04]  /*a750*/  LOP3.LUT P0, RZ, R3, 0x7fffffff, RZ, 0xc0, !PT ;  /* 0x7fffffff03ff7812 */ /* 0x000fc8000780c0ff */
[----:B------:R-:W-:-:S13]  /*a760*/  PLOP3.LUT P0, PT, P1, P0, PT, 0x2f, 0xf2 ;  /* 0x0000000000f2781c */ /* 0x000fda0000f00577 */
[----:B------:R-:W-:Y:S05]  /*a770*/  @P0 BRA `(.L_x_148) ;  /* 0x0000000400000947 */ /* 0x000fea0003800000 */
[----:B------:R-:W-:Y:S02]  /*a780*/  ISETP.GE.AND P0, PT, R14, RZ, PT ;  /* 0x000000ff0e00720c */ /* 0x000fe40003f06270 */
[----:B------:R-:W-:-:S11]  /*a790*/  ISETP.GE.AND P1, PT, R10, RZ, PT ;  /* 0x000000ff0a00720c */ /* 0x000fd60003f26270 */
[----:B------:R-:W-:Y:S02]  /*a7a0*/  @P0 IMAD.MOV.U32 R9, RZ, RZ, RZ ;  /* 0x000000ffff090224 */ /* 0x000fe400078e00ff */
[----:B------:R-:W-:Y:S01]  /*a7b0*/  @!P0 FFMA R20, R20, 1.84467440737095516160e+19, RZ ;  /* 0x5f80000014148823 */ /* 0x000fe200000000ff */
[----:B------:R-:W-:Y:S02]  /*a7c0*/  @!P0 IMAD.MOV.U32 R9, RZ, RZ, -0x40 ;  /* 0xffffffc0ff098424 */ /* 0x000fe400078e00ff */
[----:B------:R-:W-:Y:S02]  /*a7d0*/  @!P1 FFMA R3, R3, 1.84467440737095516160e+19, RZ ;  /* 0x5f80000003039823 */ /* 0x000fe400000000ff */
[----:B------:R-:W-:-:S07]  /*a7e0*/  @!P1 VIADD R9, R9, 0x40 ;  /* 0x0000004009099836 */ /* 0x000fce0000000000 */
.L_x_144:
[----:B------:R-:W-:Y:S01]  /*a7f0*/  LEA R42, R4, 0xc0800000, 0x17 ;  /* 0xc0800000042a7811 */ /* 0x000fe200078eb8ff */
[----:B------:R-:W-:Y:S01]  /*a800*/  VIADD R43, R43, 0xffffff81 ;  /* 0xffffff812b2b7836 */ /* 0x000fe20000000000 */
[----:B------:R-:W-:Y:S03]  /*a810*/  BSSY.RECONVERGENT B5, `(.L_x_149) ;  /* 0x0000035000057945 */ /* 0x000fe60003800200 */
[----:B------:R-:W-:-:S04]  /*a820*/  IMAD.IADD R42, R3, 0x1, -R42 ;  /* 0x00000001032a7824 */ /* 0x000fc800078e0a2a */
[----:B------:R-:W0:Y:S01]  /*a830*/  MUFU.RCP R3, R42 ;  /* 0x0000002a00037308 */ /* 0x000e220000001000 */
[----:B------:R-:W-:-:S04]  /*a840*/  FADD.FTZ R14, -R42, -RZ ;  /* 0x800000ff2a0e7221 */ /* 0x000fc80000010100 */
[----:B0-----:R-:W-:-:S04]  /*a850*/  FFMA R10, R3, R14, 1 ;  /* 0x3f800000030a7423 */ /* 0x001fc8000000000e */
[----:B------:R-:W-:Y:S01]  /*a860*/  FFMA R10, R3, R10, R3 ;  /* 0x0000000a030a7223 */ /* 0x000fe20000000003 */
[----:B------:R-:W-:-:S04]  /*a870*/  IMAD R3, R43, -0x800000, R20 ;  /* 0xff8000002b037824 */ /* 0x000fc800078e0214 */
[----:B------:R-:W-:-:S04]  /*a880*/  FFMA R45, R3, R10, RZ ;  /* 0x0000000a032d7223 */ /* 0x000fc800000000ff */
[----:B------:R-:W-:-:S04]  /*a890*/  FFMA R20, R14, R45, R3 ;  /* 0x0000002d0e147223 */ /* 0x000fc80000000003 */
[----:B------:R-:W-:Y:S01]  /*a8a0*/  FFMA R45, R10, R20, R45 ;  /* 0x000000140a2d7223 */ /* 0x000fe2000000002d */
[----:B------:R-:W-:-:S03]  /*a8b0*/  IADD3 R20, PT, PT, R43, 0x7f, -R4 ;  /* 0x0000007f2b147810 */ /* 0x000fc60007ffe804 */
[----:B------:R-:W-:Y:S02]  /*a8c0*/  FFMA R14, R14, R45, R3 ;  /* 0x0000002d0e0e7223 */ /* 0x000fe40000000003 */
[----:B------:R-:W-:Y:S02]  /*a8d0*/  IMAD.IADD R20, R20, 0x1, R9 ;  /* 0x0000000114147824 */ /* 0x000fe400078e0209 */
[----:B------:R-:W-:-:S05]  /*a8e0*/  FFMA R3, R10, R14, R45 ;  /* 0x0000000e0a037223 */ /* 0x000fca000000002d */
[----:B------:R-:W-:-:S04]  /*a8f0*/  SHF.R.U32.HI R4, RZ, 0x17, R3 ;  /* 0x00000017ff047819 */ /* 0x000fc80000011603 */
[----:B------:R-:W-:-:S05]  /*a900*/  LOP3.LUT R9, R4, 0xff, RZ, 0xc0, !PT ;  /* 0x000000ff04097812 */ /* 0x000fca00078ec0ff */
[----:B------:R-:W-:-:S04]  /*a910*/  IMAD.IADD R4, R9, 0x1, R20 ;  /* 0x0000000109047824 */ /* 0x000fc800078e0214 */
[----:B------:R-:W-:-:S05]  /*a920*/  VIADD R9, R4, 0xffffffff ;  /* 0xffffffff04097836 */ /* 0x000fca0000000000 */
[----:B------:R-:W-:-:S13]  /*a930*/  ISETP.GE.U32.AND P0, PT, R9, 0xfe, PT ;  /* 0x000000fe0900780c */ /* 0x000fda0003f06070 */
[----:B------:R-:W-:Y:S05]  /*a940*/  @!P0 BRA `(.L_x_150) ;  /* 0x0000000000808947 */ /* 0x000fea0003800000 */
[----:B------:R-:W-:-:S13]  /*a950*/  ISETP.GT.AND P0, PT, R4, 0xfe, PT ;  /* 0x000000fe0400780c */ /* 0x000fda0003f04270 */
[----:B------:R-:W-:Y:S05]  /*a960*/  @P0 BRA `(.L_x_151) ;  /* 0x00000000006c0947 */ /* 0x000fea0003800000 */
[----:B------:R-:W-:-:S13]  /*a970*/  ISETP.GE.AND P0, PT, R4, 0x1, PT ;  /* 0x000000010400780c */ /* 0x000fda0003f06270 */
[----:B------:R-:W-:Y:S05]  /*a980*/  @P0 BRA `(.L_x_152) ;  /* 0x0000000000740947 */ /* 0x000fea0003800000 */
[----:B------:R-:W-:Y:S02]  /*a990*/  ISETP.GE.AND P0, PT, R4, -0x18, PT ;  /* 0xffffffe80400780c */ /* 0x000fe40003f06270 */
[----:B------:R-:W-:-:S11]  /*a9a0*/  LOP3.LUT R3, R3, 0x80000000, RZ, 0xc0, !PT ;  /* 0x8000000003037812 */ /* 0x000fd600078ec0ff */
[----:B------:R-:W-:Y:S05]  /*a9b0*/  @!P0 BRA `(.L_x_152) ;  /* 0x0000000000688947 */ /* 0x000fea0003800000 */
[CCC-:B------:R-:W-:Y:S01]  /*a9c0*/  FFMA.RZ R9, R10.reuse, R14.reuse, R45.reuse ;  /* 0x0000000e0a097223 */ /* 0x1c0fe2000000c02d */
[CCC-:B------:R-:W-:Y:S01]  /*a9d0*/  FFMA.RP R20, R10.reuse, R14.reuse, R45.reuse ;  /* 0x0000000e0a147223 */ /* 0x1c0fe2000000802d */
[----:B------:R-:W-:Y:S01]  /*a9e0*/  FFMA.RM R45, R10, R14, R45 ;  /* 0x0000000e0a2d7223 */ /* 0x000fe2000000402d */
[C---:B------:R-:W-:Y:S01]  /*a9f0*/  VIADD R10, R4.reuse, 0x20 ;  /* 0x00000020040a7836 */ /* 0x040fe20000000000 */
[C---:B------:R-:W-:Y:S02]  /*aa00*/  ISETP.NE.AND P2, PT, R4.reuse, RZ, PT ;  /* 0x000000ff0400720c */ /* 0x040fe40003f45270 */
[----:B------:R-:W-:Y:S02]  /*aa10*/  LOP3.LUT R9, R9, 0x7fffff, RZ, 0xc0, !PT ;  /* 0x007fffff09097812 */ /* 0x000fe400078ec0ff */
[----:B------:R-:W-:Y:S01]  /*aa20*/  ISETP.NE.AND P1, PT, R4, RZ, PT ;  /* 0x000000ff0400720c */ /* 0x000fe20003f25270 */
[----:B------:R-:W-:Y:S01]  /*aa30*/  IMAD.MOV R4, RZ, RZ, -R4 ;  /* 0x000000ffff047224 */ /* 0x000fe200078e0a04 */
[----:B------:R-:W-:-:S02]  /*aa40*/  LOP3.LUT R9, R9, 0x800000, RZ, 0xfc, !PT ;  /* 0x0080000009097812 */ /* 0x000fc400078efcff */
[----:B------:R-:W-:Y:S02]  /*aa50*/  FSETP.NEU.FTZ.AND P0, PT, R20, R45, PT ;  /* 0x0000002d1400720b */ /* 0x000fe40003f1d000 */
[----:B------:R-:W-:Y:S02]  /*aa60*/  SHF.L.U32 R10, R9, R10, RZ ;  /* 0x0000000a090a7219 */ /* 0x000fe400000006ff */
[----:B------:R-:W-:Y:S02]  /*aa70*/  SEL R4, R4, RZ, P2 ;  /* 0x000000ff04047207 */ /* 0x000fe40001000000 */
[----:B------:R-:W-:Y:S02]  /*aa80*/  ISETP.NE.AND P1, PT, R10, RZ, P1 ;  /* 0x000000ff0a00720c */ /* 0x000fe40000f25270 */
[----:B------:R-:W-:Y:S02]  /*aa90*/  SHF.R.U32.HI R43, RZ, R4, R9 ;  /* 0x00000004ff2b7219 */ /* 0x000fe40000011609 */
[----:B------:R-:W-:-:S02]  /*aaa0*/  PLOP3.LUT P0, PT, P0, P1, PT, 0xf8, 0x8f ;  /* 0x00000000008f781c */ /* 0x000fc40000703f70 */
[----:B------:R-:W-:Y:S02]  /*aab0*/  SHF.R.U32.HI R9, RZ, 0x1, R43 ;  /* 0x00000001ff097819 */ /* 0x000fe4000001162b */
[----:B------:R-:W-:-:S04]  /*aac0*/  SEL R4, RZ, 0x1, !P0 ;  /* 0x00000001ff047807 */ /* 0x000fc80004000000 */
[----:B------:R-:W-:-:S04]  /*aad0*/  LOP3.LUT R4, R4, 0x1, R9, 0xf8, !PT ;  /* 0x0000000104047812 */ /* 0x000fc800078ef809 */
[----:B------:R-:W-:-:S05]  /*aae0*/  LOP3.LUT R4, R4, R43, RZ, 0xc0, !PT ;  /* 0x0000002b04047212 */ /* 0x000fca00078ec0ff */
[----:B------:R-:W-:-:S05]  /*aaf0*/  IMAD.IADD R4, R9, 0x1, R4 ;  /* 0x0000000109047824 */ /* 0x000fca00078e0204 */
[----:B------:R-:W-:Y:S01]  /*ab00*/  LOP3.LUT R3, R4, R3, RZ, 0xfc, !PT ;  /* 0x0000000304037212 */ /* 0x000fe200078efcff */
[----:B------:R-:W-:Y:S06]  /*ab10*/  BRA `(.L_x_152) ;  /* 0x0000000000107947 */ /* 0x000fec0003800000 */
.L_x_151:
[----:B------:R-:W-:-:S04]  /*ab20*/  LOP3.LUT R3, R3, 0x80000000, RZ, 0xc0, !PT ;  /* 0x8000000003037812 */ /* 0x000fc800078ec0ff */
[----:B------:R-:W-:Y:S01]  /*ab30*/  LOP3.LUT R3, R3, 0x7f800000, RZ, 0xfc, !PT ;  /* 0x7f80000003037812 */ /* 0x000fe200078efcff */
[----:B------:R-:W-:Y:S06]  /*ab40*/  BRA `(.L_x_152) ;  /* 0x0000000000047947 */ /* 0x000fec0003800000 */
.L_x_150:
[----:B------:R-:W-:-:S07]  /*ab50*/  IMAD R3, R20, 0x800000, R3 ;  /* 0x0080000014037824 */ /* 0x000fce00078e0203 */
.L_x_152:
[----:B------:R-:W-:Y:S05]  /*ab60*/  BSYNC.RECONVERGENT B5 ;  /* 0x0000000000057941 */ /* 0x000fea0003800200 */
.L_x_149:
[----:B------:R-:W-:Y:S05]  /*ab70*/  BRA `(.L_x_153) ;  /* 0x0000000000207947 */ /* 0x000fea0003800000 */
.L_x_148:
[----:B------:R-:W-:-:S04]  /*ab80*/  LOP3.LUT R3, R3, 0x80000000, R20, 0x48, !PT ;  /* 0x8000000003037812 */ /* 0x000fc800078e4814 */
[----:B------:R-:W-:Y:S01]  /*ab90*/  LOP3.LUT R3, R3, 0x7f800000, RZ, 0xfc, !PT ;  /* 0x7f80000003037812 */ /* 0x000fe200078efcff */
[----:B------:R-:W-:Y:S06]  /*aba0*/  BRA `(.L_x_153) ;  /* 0x0000000000147947 */ /* 0x000fec0003800000 */
.L_x_147:
[----:B------:R-:W-:Y:S01]  /*abb0*/  LOP3.LUT R3, R3, 0x80000000, R20, 0x48, !PT ;  /* 0x8000000003037812 */ /* 0x000fe200078e4814 */
[----:B------:R-:W-:Y:S06]  /*abc0*/  BRA `(.L_x_153) ;  /* 0x00000000000c7947 */ /* 0x000fec0003800000 */
.L_x_146:
[----:B------:R-:W0:Y:S01]  /*abd0*/  MUFU.RSQ R3, -QNAN ;  /* 0xffc0000000037908 */ /* 0x000e220000001400 */
[----:B------:R-:W-:Y:S05]  /*abe0*/  BRA `(.L_x_153) ;  /* 0x0000000000047947 */ /* 0x000fea0003800000 */
.L_x_145:
[----:B------:R-:W-:-:S07]  /*abf0*/  FADD.FTZ R3, R20, R3 ;  /* 0x0000000314037221 */ /* 0x000fce0000010000 */
.L_x_153:
[----:B------:R-:W-:Y:S05]  /*ac00*/  BSYNC.RECONVERGENT B4 ;  /* 0x0000000000047941 */ /* 0x000fea0003800200 */
.L_x_143:
[----:B------:R-:W-:-:S04]  /*ac10*/  IMAD.MOV.U32 R9, RZ, RZ, 0x0 ;  /* 0x00000000ff097424 */ /* 0x000fc800078e00ff */
[----:B0-----:R-:W-:Y:S05]  /*ac20*/  RET.REL.NODEC R8 `(_Z15plavchan_kernelP7Array2DS0_P7Array1DPfS0_iS0_S0_S0_) ;  /* 0xffffff5008f47950 */ /* 0x001fea0003c3ffff */
.L_x_154:
[----:B------:R-:W-:-:S00]  /*ac30*/  BRA `(.L_x_154) ;  /* 0xfffffffc00fc7947 */ /* 0x000fc0000383ffff */
[----:B------:R-:W-:-:S00]  /*ac40*/  NOP ;  /* 0x0000000000007918 */ /* 0x000fc00000000000 */
        /* <DEDUP_REMOVED lines=11> */
.L_x_156:


//--------------------- .nv.global.init           --------------------------
	.section	.nv.global.init,"aw",@progbits
.nv.global.init:
	.type		$str$3,@object
	.size		$str$3,(.L_0 - $str$3)
$str$3:
        /*0000*/ 	.byte	0x45, 0x72, 0x72, 0x6f, 0x72, 0x3a, 0x20, 0x4d, 0x6f, 0x64, 0x75, 0x6c, 0x75, 0x73, 0x20, 0x63
        /*0010*/ 	.byte	0x61, 0x6e, 0x6e, 0x6f, 0x74, 0x20, 0x62, 0x65, 0x20, 0x7a, 0x65, 0x72, 0x6f, 0x2e, 0x0a, 0x00
.L_0:


//--------------------- .nv.shared.reserved.0     --------------------------
	.section	.nv.shared.reserved.0,"aw",@nobits
	.weak		__nv_reservedSMEM_offset_0_alias
	.size		__nv_reservedSMEM_offset_0_alias, 0, 64
	.other		__nv_reservedSMEM_offset_0_alias,@"STO_CUDA_RESERVED_SHARED STV_DEFAULT"
__nv_reservedSMEM_offset_0_alias:
	.zero		0
	.zero		64


//--------------------- .nv.constant0._Z15plavchan_kernelP7Array2DS0_P7Array1DPfS0_iS0_S0_S0_ --------------------------
	.section	.nv.constant0._Z15plavchan_kernelP7Array2DS0_P7Array1DPfS0_iS0_S0_S0_,"a",@progbits
	.sectionflags	@""
	.align	4
.nv.constant0._Z15plavchan_kernelP7Array2DS0_P7Array1DPfS0_iS0_S0_S0_:
	.zero		968


//--------------------- SYMBOLS --------------------------

	.type		.nv.reservedSmem.offset0,@object
	.size		.nv.reservedSmem.offset0,0x4
	.type		vprintf,@function
